	.target	sm_100a

	.elftype	@"ET_EXEC"


//--------------------- .note.nv.tkinfo           --------------------------
	.section	.note.nv.tkinfo,"",@"SHT_NOTE"
	.sectionflags	@"SHF_NOTE_NV_TKINFO"
	.tkinfo
        /*0018*/ 	.word	0x00000081
        /*0030*/ 	.string	""
        /*0030*/ 	.string	"ptxas-blackwell"
        /*0030*/ 	.string	"Cuda compilation tools, release 12.9, V12.9.86"
        /*0030*/ 	.string	"Build cuda_12.9.r12.9/compiler.36037853_0"
        /*0030*/ 	.string	"-v  -suppress-debug-info  -lineinfo  -arch sm_100a "



//--------------------- .note.nv.cuver            --------------------------
	.section	.note.nv.cuver,"",@"SHT_NOTE"
	.sectionflags	@"SHF_NOTE_NV_CUVER"
        /*0018*/ 	.short	0x0001
        /*001a*/ 	.short	0x0064
        /*001c*/ 	.short	0x0001
        /*001e*/ 	.short	0x0000
        /*0020*/ 	.short	0x0001
        /*0022*/ 	.short	0x0000


//--------------------- .nv.info                  --------------------------
	.section	.nv.info,"",@"SHT_CUDA_INFO"
	.align	4


	//----- nvinfo : EIATTR_REGCOUNT
	.align		4
        /*0000*/ 	.byte	0x04, 0x2f
        /*0002*/ 	.short	(.L_4 - .L_3)
	.align		4
.L_3:
        /*0004*/ 	.word	index@(gluon_tcgen05)
        /*0008*/ 	.word	0x00000047


	//----- nvinfo : EIATTR_FRAME_SIZE
	.align		4
.L_4:
        /*000c*/ 	.byte	0x04, 0x11
        /*000e*/ 	.short	(.L_6 - .L_5)
	.align		4
.L_5:
        /*0010*/ 	.word	index@($__internal_2_$__cuda_sm10x_tcgen05_guardrail_trap_unallocated_columns_being_dealloced)
        /*0014*/ 	.word	0x00000000


	//----- nvinfo : EIATTR_FRAME_SIZE
	.align		4
.L_6:
        /*0018*/ 	.byte	0x04, 0x11
        /*001a*/ 	.short	(.L_8 - .L_7)
	.align		4
.L_7:
        /*001c*/ 	.word	index@($__internal_1_$__cuda_sm10x_tcgen05_guardrail_trap_phase_invalid_during_alloc)
        /*0020*/ 	.word	0x00000000


	//----- nvinfo : EIATTR_FRAME_SIZE
	.align		4
.L_8:
        /*0024*/ 	.byte	0x04, 0x11
        /*0026*/ 	.short	(.L_10 - .L_9)
	.align		4
.L_9:
        /*0028*/ 	.word	index@($__internal_0_$__cuda_sm10x_tcgen05_guardrail_trap_col_being_dealloced_not_returned_by_alloc)
        /*002c*/ 	.word	0x00000000


	//----- nvinfo : EIATTR_FRAME_SIZE
	.align		4
.L_10:
        /*0030*/ 	.byte	0x04, 0x11
        /*0032*/ 	.short	(.L_12 - .L_11)
	.align		4
.L_11:
        /*0034*/ 	.word	index@(gluon_tcgen05)
        /*0038*/ 	.word	0x00000000


	//----- nvinfo : EIATTR_MIN_STACK_SIZE
	.align		4
.L_12:
        /*003c*/ 	.byte	0x04, 0x12
        /*003e*/ 	.short	(.L_14 - .L_13)
	.align		4
.L_13:
        /*0040*/ 	.word	index@(gluon_tcgen05)
        /*0044*/ 	.word	0x00000000
.L_14:


//--------------------- .nv.info.gluon_tcgen05    --------------------------
	.section	.nv.info.gluon_tcgen05,"",@"SHT_CUDA_INFO"
	.sectionflags	@""
	.align	4


	//----- nvinfo : EIATTR_CUDA_API_VERSION
	.align		4
        /*0000*/ 	.byte	0x04, 0x37
        /*0002*/ 	.short	(.L_16 - .L_15)
.L_15:
        /*0004*/ 	.word	0x00000081


	//----- nvinfo : EIATTR_KPARAM_INFO
	.align		4
.L_16:
        /*0008*/ 	.byte	0x04, 0x17
        /*000a*/ 	.short	(.L_18 - .L_17)
.L_17:
        /*000c*/ 	.word	0x00000000
        /*0010*/ 	.short	0x000a
        /*0012*/ 	.short	0x0048
        /*0014*/ 	.byte	0x00, 0xf4, 0x21, 0x00


	//----- nvinfo : EIATTR_KPARAM_INFO
	.align		4
.L_18:
        /*0018*/ 	.byte	0x04, 0x17
        /*001a*/ 	.short	(.L_20 - .L_19)
.L_19:
        /*001c*/ 	.word	0x00000000
        /*0020*/ 	.short	0x0009
        /*0022*/ 	.short	0x0040
        /*0024*/ 	.byte	0x00, 0xf4, 0x21, 0x00


	//----- nvinfo : EIATTR_KPARAM_INFO
	.align		4
.L_20:
        /*0028*/ 	.byte	0x04, 0x17
        /*002a*/ 	.short	(.L_22 - .L_21)
.L_21:
        /*002c*/ 	.word	0x00000000
        /*0030*/ 	.short	0x0008
        /*0032*/ 	.short	0x0038
        /*0034*/ 	.byte	0x00, 0xf0, 0x21, 0x00


	//----- nvinfo : EIATTR_KPARAM_INFO
	.align		4
.L_22:
        /*0038*/ 	.byte	0x04, 0x17
        /*003a*/ 	.short	(.L_24 - .L_23)
.L_23:
        /*003c*/ 	.word	0x00000000
        /*0040*/ 	.short	0x0007
        /*0042*/ 	.short	0x0030
        /*0044*/ 	.byte	0x00, 0xf0, 0x21, 0x00


	//----- nvinfo : EIATTR_KPARAM_INFO
	.align		4
.L_24:
        /*0048*/ 	.byte	0x04, 0x17
        /*004a*/ 	.short	(.L_26 - .L_25)
.L_25:
        /*004c*/ 	.word	0x00000000
        /*0050*/ 	.short	0x0006
        /*0052*/ 	.short	0x0028
        /*0054*/ 	.byte	0x00, 0xf0, 0x21, 0x00


	//----- nvinfo : EIATTR_KPARAM_INFO
	.align		4
.L_26:
        /*0058*/ 	.byte	0x04, 0x17
        /*005a*/ 	.short	(.L_28 - .L_27)
.L_27:
        /*005c*/ 	.word	0x00000000
        /*0060*/ 	.short	0x0005
        /*0062*/ 	.short	0x0020
        /*0064*/ 	.byte	0x00, 0xf0, 0x11, 0x00


	//----- nvinfo : EIATTR_KPARAM_INFO
	.align		4
.L_28:
        /*0068*/ 	.byte	0x04, 0x17
        /*006a*/ 	.short	(.L_30 - .L_29)
.L_29:
        /*006c*/ 	.word	0x00000000
        /*0070*/ 	.short	0x0004
        /*0072*/ 	.short	0x001c
        /*0074*/ 	.byte	0x00, 0xf0, 0x11, 0x00


	//----- nvinfo : EIATTR_KPARAM_INFO
	.align		4
.L_30:
        /*0078*/ 	.byte	0x04, 0x17
        /*007a*/ 	.short	(.L_32 - .L_31)
.L_31:
        /*007c*/ 	.word	0x00000000
        /*0080*/ 	.short	0x0003
        /*0082*/ 	.short	0x0018
        /*0084*/ 	.byte	0x00, 0xf0, 0x11, 0x00


	//----- nvinfo : EIATTR_KPARAM_INFO
	.align		4
.L_32:
        /*0088*/ 	.byte	0x04, 0x17
        /*008a*/ 	.short	(.L_34 - .L_33)
.L_33:
        /*008c*/ 	.word	0x00000000
        /*0090*/ 	.short	0x0002
        /*0092*/ 	.short	0x0010
        /*0094*/ 	.byte	0x00, 0xf4, 0x21, 0x00


	//----- nvinfo : EIATTR_KPARAM_INFO
	.align		4
.L_34:
        /*0098*/ 	.byte	0x04, 0x17
        /*009a*/ 	.short	(.L_36 - .L_35)
.L_35:
        /*009c*/ 	.word	0x00000000
        /*00a0*/ 	.short	0x0001
        /*00a2*/ 	.short	0x0008
        /*00a4*/ 	.byte	0x00, 0xf4, 0x21, 0x00


	//----- nvinfo : EIATTR_KPARAM_INFO
	.align		4
.L_36:
        /*00a8*/ 	.byte	0x04, 0x17
        /*00aa*/ 	.short	(.L_38 - .L_37)
.L_37:
        /*00ac*/ 	.word	0x00000000
        /*00b0*/ 	.short	0x0000
        /*00b2*/ 	.short	0x0000
        /*00b4*/ 	.byte	0x00, 0xf4, 0x21, 0x00


	//----- nvinfo : EIATTR_AT_ENTRY_FRAGMENTS
	.align		4
.L_38:
        /*00b8*/ 	.byte	0x04, 0x4f
        /*00ba*/ 	.short	(.L_40 - .L_39)


	//   ....[0]....
.L_39:
        /*00bc*/ 	.word	0x00000004


	//----- nvinfo : EIATTR_RESERVED_SMEM_USED
	.align		4
.L_40:
        /*00c0*/ 	.byte	0x01, 0x41
	.zero		2


	//----- nvinfo : EIATTR_SPARSE_MMA_MASK
	.align		4
        /*00c4*/ 	.byte	0x03, 0x50
        /*00c6*/ 	.short	0x0000


	//----- nvinfo : EIATTR_TCGEN05_1CTA_USED
	.align		4
        /*00c8*/ 	.byte	0x01, 0x51
	.zero		2


	//----- nvinfo : EIATTR_MAXREG_COUNT
	.align		4
        /*00cc*/ 	.byte	0x03, 0x1b
        /*00ce*/ 	.short	0x00ff


	//----- nvinfo : EIATTR_NUM_BARRIERS
	.align		4
        /*00d0*/ 	.byte	0x02, 0x4c
        /*00d2*/ 	.byte	0x01
	.zero		1


	//----- nvinfo : EIATTR_INT_WARP_WIDE_INSTR_OFFSETS
	.align		4
        /*00d4*/ 	.byte	0x04, 0x31
        /*00d6*/ 	.short	(.L_42 - .L_41)


	//   ....[0]....
.L_41:
        /*00d8*/ 	.word	0x00001780


	//   ....[1]....
        /*00dc*/ 	.word	0x000017a0


	//   ....[2]....
        /*00e0*/ 	.word	0x00001820


	//   ....[3]....
        /*00e4*/ 	.word	0x00001930


	//   ....[4]....
        /*00e8*/ 	.word	0x00001940


	//   ....[5]....
        /*00ec*/ 	.word	0x000019a0


	//   ....[6]....
        /*00f0*/ 	.word	0x000019b0


	//   ....[7]....
        /*00f4*/ 	.word	0x00001bd0


	//   ....[8]....
        /*00f8*/ 	.word	0x00001be0


	//   ....[9]....
        /*00fc*/ 	.word	0x00001d00


	//   ....[10]....
        /*0100*/ 	.word	0x00001d10


	//   ....[11]....
        /*0104*/ 	.word	0x00001d50


	//   ....[12]....
        /*0108*/ 	.word	0x00001d90


	//   ....[13]....
        /*010c*/ 	.word	0x00001ed0


	//   ....[14]....
        /*0110*/ 	.word	0x00001ee0


	//   ....[15]....
        /*0114*/ 	.word	0x00002160


	//   ....[16]....
        /*0118*/ 	.word	0x00002170


	//   ....[17]....
        /*011c*/ 	.word	0x00002690


	//   ....[18]....
        /*0120*/ 	.word	0x000026e0


	//----- nvinfo : EIATTR_COOP_GROUP_MASK_REGIDS
	.align		4
.L_42:
        /*0124*/ 	.byte	0x04, 0x29
        /*0126*/ 	.short	(.L_44 - .L_43)


	//   ....[0]....
.L_43:
        /*0128*/ 	.word	0xffffffff


	//   ....[1]....
        /*012c*/ 	.word	0xffffffff


	//   ....[2]....
        /*0130*/ 	.word	0xffffffff


	//   ....[3]....
        /*0134*/ 	.word	0xffffffff


	//   ....[4]....
        /*0138*/ 	.word	0xffffffff


	//   ....[5]....
        /*013c*/ 	.word	0xffffffff


	//   ....[6]....
        /*0140*/ 	.word	0xffffffff


	//   ....[7]....
        /*0144*/ 	.word	0xffffffff


	//   ....[8]....
        /*0148*/ 	.word	0xffffffff


	//   ....[9]....
        /*014c*/ 	.word	0xffffffff


	//----- nvinfo : EIATTR_COOP_GROUP_INSTR_OFFSETS
	.align		4
.L_44:
        /*0150*/ 	.byte	0x04, 0x28
        /*0152*/ 	.short	(.L_46 - .L_45)


	//   ....[0]....
.L_45:
        /*0154*/ 	.word	0x00000050


	//   ....[1]....
        /*0158*/ 	.word	0x00000310


	//   ....[2]....
        /*015c*/ 	.word	0x00000500


	//   ....[3]....
        /*0160*/ 	.word	0x000009a0


	//   ....[4]....
        /*0164*/ 	.word	0x00000ae0


	//   ....[5]....
        /*0168*/ 	.word	0x00000fe0


	//   ....[6]....
        /*016c*/ 	.word	0x00001120


	//   ....[7]....
        /*0170*/ 	.word	0x00001610


	//   ....[8]....
        /*0174*/ 	.word	0x00002520


	//   ....[9]....
        /*0178*/ 	.word	0x00002790


	//----- nvinfo : EIATTR_VRC_CTA_INIT_COUNT
	.align		4
.L_46:
        /*017c*/ 	.byte	0x02, 0x4a
        /*017e*/ 	.byte	0x80
	.zero		1


	//----- nvinfo : EIATTR_MBARRIER_INSTR_OFFSETS
	.align		4
        /*0180*/ 	.byte	0x04, 0x39
        /*0182*/ 	.short	(.L_48 - .L_47)


	//   ....[0]....
.L_47:
        /*0184*/ 	.word	0x00001840
        /*0188*/ 	.word	0x000000ff
        /*018c*/ 	.word	0x00005000
        /*0190*/ 	.short	0x0100
        /*0192*/ 	.byte	0x08
	.zero		1


	//   ....[1]....
        /*0194*/ 	.word	0x00001850
        /*0198*/ 	.word	0x000000ff
        /*019c*/ 	.word	0x00005010
        /*01a0*/ 	.short	0x0100
        /*01a2*/ 	.byte	0x08
	.zero		1


	//   ....[2]....
        /*01a4*/ 	.word	0x00001af0
        /*01a8*/ 	.word	0x000000ff
        /*01ac*/ 	.word	0x00005000
        /*01b0*/ 	.short	0x010a
        /*01b2*/ 	.byte	0x08
	.zero		1


	//   ....[3]....
        /*01b4*/ 	.word	0x00001c30
        /*01b8*/ 	.word	0x000000ff
        /*01bc*/ 	.word	0x00005010
        /*01c0*/ 	.short	0x010a
        /*01c2*/ 	.byte	0x08
	.zero		1


	//   ....[4]....
        /*01c4*/ 	.word	0x00001e10
        /*01c8*/ 	.word	0x000000ff
        /*01cc*/ 	.word	0x00005000
        /*01d0*/ 	.short	0x010a
        /*01d2*/ 	.byte	0x08
	.zero		1


	//   ....[5]....
        /*01d4*/ 	.word	0x00001f20
        /*01d8*/ 	.word	0x000000ff
        /*01dc*/ 	.word	0x00005010
        /*01e0*/ 	.short	0x010a
        /*01e2*/ 	.byte	0x08
	.zero		1


	//   ....[6]....
        /*01e4*/ 	.word	0x00001fb0
        /*01e8*/ 	.word	0x000000ff
        /*01ec*/ 	.word	0x00005000
        /*01f0*/ 	.short	0x0108
        /*01f2*/ 	.byte	0x08
	.zero		1


	//   ....[7]....
        /*01f4*/ 	.word	0x00001fc0
        /*01f8*/ 	.word	0x000000ff
        /*01fc*/ 	.word	0x00005010
        /*0200*/ 	.short	0x0108
        /*0202*/ 	.byte	0x08
	.zero		1


	//   ....[8]....
        /*0204*/ 	.word	0x000027b0
        /*0208*/ 	.word	0x000000ff
        /*020c*/ 	.word	0x00005000
        /*0210*/ 	.short	0x010a
        /*0212*/ 	.byte	0x08
	.zero		1


	//   ....[9]....
        /*0214*/ 	.word	0x000027e0
        /*0218*/ 	.word	0x000000ff
        /*021c*/ 	.word	0x00005010
        /*0220*/ 	.short	0x010a
        /*0222*/ 	.byte	0x08
	.zero		1


	//   ....[10]....
        /*0224*/ 	.word	0x00002810
        /*0228*/ 	.word	0x000000ff
        /*022c*/ 	.word	0x00005000
        /*0230*/ 	.short	0x010a
        /*0232*/ 	.byte	0x08
	.zero		1


	//   ....[11]....
        /*0234*/ 	.word	0x00002840
        /*0238*/ 	.word	0x000000ff
        /*023c*/ 	.word	0x00005010
        /*0240*/ 	.short	0x010a
        /*0242*/ 	.byte	0x08
	.zero		1


	//----- nvinfo : EIATTR_NUM_MBARRIERS
	.align		4
.L_48:
        /*0244*/ 	.byte	0x03, 0x38
        /*0246*/ 	.short	0x0002


	//----- nvinfo : EIATTR_EXIT_INSTR_OFFSETS
	.align		4
        /*0248*/ 	.byte	0x04, 0x1c
        /*024a*/ 	.short	(.L_50 - .L_49)


	//   ....[0]....
.L_49:
        /*024c*/ 	.word	0x000027a0


	//----- nvinfo : EIATTR_REQNTID
	.align		4
.L_50:
        /*0250*/ 	.byte	0x04, 0x10
        /*0252*/ 	.short	(.L_52 - .L_51)
.L_51:
        /*0254*/ 	.word	0x00000100
        /*0258*/ 	.word	0x00000001
        /*025c*/ 	.word	0x00000001


	//----- nvinfo : EIATTR_CRS_STACK_SIZE
	.align		4
.L_52:
        /*0260*/ 	.byte	0x04, 0x1e
        /*0262*/ 	.short	(.L_54 - .L_53)
.L_53:
        /*0264*/ 	.word	0x00000000


	//----- nvinfo : EIATTR_CBANK_PARAM_SIZE
	.align		4
.L_54:
        /*0268*/ 	.byte	0x03, 0x19
        /*026a*/ 	.short	0x0050


	//----- nvinfo : EIATTR_PARAM_CBANK
	.align		4
        /*026c*/ 	.byte	0x04, 0x0a
        /*026e*/ 	.short	(.L_56 - .L_55)
	.align		4
.L_55:
        /*0270*/ 	.word	index@(.nv.constant0.gluon_tcgen05)
        /*0274*/ 	.short	0x0380
        /*0276*/ 	.short	0x0050


	//----- nvinfo : EIATTR_SW_WAR
	.align		4
.L_56:
        /*0278*/ 	.byte	0x04, 0x36
        /*027a*/ 	.short	(.L_58 - .L_57)
.L_57:
        /*027c*/ 	.word	0x00000008
.L_58:


//--------------------- .nv.compat                --------------------------
	.section	.nv.compat,"",@"SHT_CUDA_COMPAT_INFO"
	.align	4
        /*0000*/ 	.byte	0x02, 0x02, 0x02, 0x00, 0x02, 0x05, 0x05, 0x00, 0x02, 0x03, 0x03, 0x00, 0x02, 0x06, 0x01, 0x00


//--------------------- .nv.callgraph             --------------------------
	.section	.nv.callgraph,"",@"SHT_CUDA_CALLGRAPH"
	.align	4
	.sectionentsize	8
	.align		4
        /*0000*/ 	.word	0x00000000
	.align		4
        /*0004*/ 	.word	0xffffffff
	.align		4
        /*0008*/ 	.word	0x00000000
	.align		4
        /*000c*/ 	.word	0xfffffffe
	.align		4
        /*0010*/ 	.word	0x00000000
	.align		4
        /*0014*/ 	.word	0xfffffffd
	.align		4
        /*0018*/ 	.word	0x00000000
	.align		4
        /*001c*/ 	.word	0xfffffffc


//--------------------- .text.gluon_tcgen05       --------------------------
	.section	.text.gluon_tcgen05,"ax",@progbits
	.align	128
        .global         gluon_tcgen05
        .type           gluon_tcgen05,@function
        .size           gluon_tcgen05,(.L_x_73 - gluon_tcgen05)
        .other          gluon_tcgen05,@"STO_CUDA_ENTRY STV_DEFAULT"
gluon_tcgen05:
.text.gluon_tcgen05:
[----:B------:R-:W1:Y:S01]  /*0000*/  LDC R1, c[0x0][0x37c] ;  /* 0x0000df00ff017b82 */ /* 0x000e620000000800 */
[----:B------:R-:W2:Y:S02]  /*0010*/  S2R R0, SR_TID.X ;  /* 0x0000000000007919 */ /* 0x000ea40000002100 */
[----:B--2---:R-:W-:-:S13]  /*0020*/  ISETP.GE.U32.AND P2, PT, R0, 0x20, PT ;  /* 0x000000200000780c */ /* 0x004fda0003f46070 */
[----:B------:R-:W-:Y:S05]  /*0030*/  @P2 BRA `(.L_x_0) ;  /* 0x0000000000b82947 */ /* 0x000fea0003800000 */
[----:B------:R-:W2:Y:S01]  /*0040*/  S2UR UR6, SR_CgaCtaId ;  /* 0x00000000000679c3 */ /* 0x000ea20000008800 */
[----:B------:R-:W-:Y:S01]  /*0050*/  NOP ;  /* 0x0000000000007918 */ /* 0x000fe20000000000 */
[----:B------:R-:W-:Y:S02]  /*0060*/  UMOV UR4, 0x40 ;  /* 0x0000004000047882 */ /* 0x000fe40000000000 */
[----:B--2---:R-:W-:-:S09]  /*0070*/  ULEA UR4, UR6, UR4, 0x18 ;  /* 0x0000000406047291 */ /* 0x004fd2000f8ec0ff */
[----:B------:R-:W2:Y:S01]  /*0080*/  LDS.U8 R2, [UR4] ;  /* 0x00000004ff027984 */ /* 0x000ea20008000000 */
[----:B------:R-:W-:Y:S02]  /*0090*/  UMOV UR4, 0x400 ;  /* 0x0000040000047882 */ /* 0x000fe40000000000 */
[----:B------:R-:W-:Y:S01]  /*00a0*/  ULEA UR4, UR6, UR4, 0x18 ;  /* 0x0000000406047291 */ /* 0x000fe2000f8ec0ff */
[----:B--2---:R-:W-:-:S13]  /*00b0*/  ISETP.NE.AND P0, PT, R2, RZ, PT ;  /* 0x000000ff0200720c */ /* 0x004fda0003f05270 */
[----:B------:R-:W-:Y:S05]  /*00c0*/  @P0 BRA `(.L_x_1) ;  /* 0x00000000007c0947 */ /* 0x000fea0003800000 */
[----:B------:R-:W-:-:S13]  /*00d0*/  ELECT P0, URZ, PT ;  /* 0x0000000000ff782f */ /* 0x000fda0003800000 */
[----:B------:R-:W-:Y:S05]  /*00e0*/  @!P0 BRA `(.L_x_2) ;  /* 0x0000000000848947 */ /* 0x000fea0003800000 */
[----:B------:R-:W-:Y:S01]  /*00f0*/  UMOV UR5, 0x8 ;  /* 0x0000000800057882 */ /* 0x000fe20000000000 */
[----:B------:R-:W-:Y:S02]  /*0100*/  IMAD.MOV.U32 R5, RZ, RZ, 0x1 ;  /* 0x00000001ff057424 */ /* 0x000fe400078e00ff */
[----:B------:R-:W-:Y:S02]  /*0110*/  IMAD.MOV.U32 R3, RZ, RZ, 0xff ;  /* 0x000000ffff037424 */ /* 0x000fe400078e00ff */
[----:B------:R-:W-:Y:S04]  /*0120*/  DEPBAR.LE SB2, 0x36 ;  /* 0x0000ad800000791a */ /* 0x000fe80000000000 */
[----:B------:R-:W2:Y:S02]  /*0130*/  UTCATOMSWS.FIND_AND_SET.ALIGN UP0, UR5, UR5 ;  /* 0x00000005000575e3 */ /* 0x000ea40008000800 */
[----:B--2---:R-:W-:-:S04]  /*0140*/  PLOP3.LUT P0, PT, PT, PT, UP0, 0x80, 0x8 ;  /* 0x000000000008781c */ /* 0x004fc80003f0f008 */
[----:B------:R-:W-:-:S04]  /*0150*/  SEL R2, RZ, 0xffffffff, !P0 ;  /* 0xffffffffff027807 */ /* 0x000fc80004000000 */
[----:B------:R-:W-:Y:S01]  /*0160*/  ISETP.NE.AND P0, PT, R2, RZ, PT ;  /* 0x000000ff0200720c */ /* 0x000fe20003f05270 */
[----:B------:R-:W-:-:S12]  /*0170*/  IMAD.U32 R2, RZ, RZ, UR5 ;  /* 0x00000005ff027e24 */ /* 0x000fd8000f8e00ff */
[----:B------:R-:W-:Y:S05]  /*0180*/  @P0 BRA `(.L_x_3) ;  /* 0x0000000000240947 */ /* 0x000fea0003800000 */
.L_x_4:
[----:B------:R-:W-:Y:S05]  /*0190*/  NANOSLEEP 0x64 ;  /* 0x000000640000795d */ /* 0x000fea0003800000 */
[----:B------:R-:W-:-:S05]  /*01a0*/  UMOV UR5, 0x8 ;  /* 0x0000000800057882 */ /* 0x000fca0000000000 */
[----:B------:R-:W-:Y:S04]  /*01b0*/  DEPBAR.LE SB2, 0x36 ;  /* 0x0000ad800000791a */ /* 0x000fe80000000000 */
[----:B------:R-:W2:Y:S02]  /*01c0*/  UTCATOMSWS.FIND_AND_SET.ALIGN UP0, UR5, UR5 ;  /* 0x00000005000575e3 */ /* 0x000ea40008000800 */
[----:B--2---:R-:W-:-:S04]  /*01d0*/  PLOP3.LUT P0, PT, PT, PT, UP0, 0x80, 0x8 ;  /* 0x000000000008781c */ /* 0x004fc80003f0f008 */
[----:B------:R-:W-:-:S04]  /*01e0*/  SEL R2, RZ, 0xffffffff, !P0 ;  /* 0xffffffffff027807 */ /* 0x000fc80004000000 */
[----:B------:R-:W-:Y:S01]  /*01f0*/  ISETP.NE.AND P0, PT, R2, RZ, PT ;  /* 0x000000ff0200720c */ /* 0x000fe20003f05270 */
[----:B------:R-:W-:-:S12]  /*0200*/  IMAD.U32 R2, RZ, RZ, UR5 ;  /* 0x00000005ff027e24 */ /* 0x000fd8000f8e00ff */
[----:B------:R-:W-:Y:S05]  /*0210*/  @!P0 BRA `(.L_x_4) ;  /* 0xfffffffc00dc8947 */ /* 0x000fea000383ffff */
.L_x_3:
[C---:B------:R-:W-:Y:S01]  /*0220*/  VIADD R4, R2.reuse, 0x10 ;  /* 0x0000001002047836 */ /* 0x040fe20000000000 */
[----:B------:R-:W-:Y:S01]  /*0230*/  UMOV UR5, 0x50 ;  /* 0x0000005000057882 */ /* 0x000fe20000000000 */
[----:B------:R-:W-:Y:S01]  /*0240*/  SHF.L.U32 R3, R3, R2, RZ ;  /* 0x0000000203037219 */ /* 0x000fe200000006ff */
[----:B------:R-:W-:Y:S01]  /*0250*/  ULEA UR5, UR6, UR5, 0x18 ;  /* 0x0000000506057291 */ /* 0x000fe2000f8ec0ff */
[----:B------:R-:W-:Y:S01]  /*0260*/  IMAD.SHL.U32 R2, R2, 0x20, RZ ;  /* 0x0000002002027824 */ /* 0x000fe200078e00ff */
[----:B------:R-:W-:-:S04]  /*0270*/  SHF.L.U32 R4, R5, R4, RZ ;  /* 0x0000000405047219 */ /* 0x000fc800000006ff */
[----:B------:R-:W-:-:S05]  /*0280*/  LOP3.LUT R3, R4, R3, RZ, 0xfc, !PT ;  /* 0x0000000304037212 */ /* 0x000fca00078efcff */
[----:B------:R2:W-:Y:S04]  /*0290*/  ATOMS.OR RZ, [UR5], R3 ;  /* 0x00000003ffff798c */ /* 0x0005e8000b000005 */
[----:B------:R2:W-:Y:S01]  /*02a0*/  STS [UR4], R2 ;  /* 0x00000002ff007988 */ /* 0x0005e20008000804 */
[----:B------:R-:W-:Y:S05]  /*02b0*/  BRA `(.L_x_2) ;  /* 0x0000000000107947 */ /* 0x000fea0003800000 */
.L_x_1:
[----:B------:R-:W-:Y:S01]  /*02c0*/  IMAD.MOV.U32 R3, RZ, RZ, -0x1 ;  /* 0xffffffffff037424 */ /* 0x000fe200078e00ff */
[----:B------:R-:W-:-:S04]  /*02d0*/  MOV R2, 0x300 ;  /* 0x0000030000027802 */ /* 0x000fc80000000f00 */
[----:B------:R2:W-:Y:S03]  /*02e0*/  STS [UR4], R3 ;  /* 0x00000003ff007988 */ /* 0x0005e60008000804 */
[----:B-12---:R-:W-:Y:S05]  /*02f0*/  CALL.REL.NOINC `($__internal_1_$__cuda_sm10x_tcgen05_guardrail_trap_phase_invalid_during_alloc) ;  /* 0x0000002400687944 */ /* 0x006fea0003c00000 */
.L_x_2:
[----:B------:R-:W-:Y:S05]  /*0300*/  WARPSYNC.ALL ;  /* 0x0000000000007948 */ /* 0x000fea0003800000 */
[----:B------:R-:W-:Y:S01]  /*0310*/  NOP ;  /* 0x0000000000007918 */ /* 0x000fe20000000000 */
.L_x_0:
[----:B------:R-:W3:Y:S08]  /*0320*/  S2UR UR4, SR_CgaCtaId ;  /* 0x00000000000479c3 */ /* 0x000ef00000008800 */
[----:B------:R-:W-:Y:S01]  /*0330*/  BAR.SYNC.DEFER_BLOCKING 0x0 ;  /* 0x0000000000007b1d */ /* 0x000fe20000010000 */
[----:B------:R-:W-:-:S05]  /*0340*/  LOP3.LUT R68, R0, 0xff, RZ, 0xc0, !PT ;  /* 0x000000ff00447812 */ /* 0x000fca00078ec0ff */
[----:B------:R-:W-:Y:S02]  /*0350*/  UMOV UR8, 0x400 ;  /* 0x0000040000087882 */ /* 0x000fe40000000000 */
[----:B------:R-:W4:Y:S08]  /*0360*/  LDC R4, c[0x0][0x398] ;  /* 0x0000e600ff047b82 */ /* 0x000f300000000800 */
[----:B------:R-:W5:Y:S01]  /*0370*/  LDC R10, c[0x0][0x3a0] ;  /* 0x0000e800ff0a7b82 */ /* 0x000f620000000800 */
[----:B---3--:R-:W-:-:S07]  /*0380*/  ULEA UR8, UR4, UR8, 0x18 ;  /* 0x0000000804087291 */ /* 0x008fce000f8ec0ff */
[----:B------:R-:W3:Y:S02]  /*0390*/  S2UR UR11, SR_CTAID.Y ;  /* 0x00000000000b79c3 */ /* 0x000ee40000002600 */
[----:B--2---:R-:W2:Y:S06]  /*03a0*/  LDS R3, [UR8] ;  /* 0x00000008ff037984 */ /* 0x004eac0008000800 */
[----:B------:R-:W-:Y:S06]  /*03b0*/  BAR.SYNC.DEFER_BLOCKING 0x0 ;  /* 0x0000000000007b1d */ /* 0x000fec0000010000 */
[----:B------:R-:W-:Y:S05]  /*03c0*/  @P2 BRA `(.L_x_5) ;  /* 0x0000000000182947 */ /* 0x000fea0003800000 */
[----:B------:R-:W-:Y:S01]  /*03d0*/  ELECT P0, URZ, PT ;  /* 0x0000000000ff782f */ /* 0x000fe20003800000 */
[----:B------:R-:W-:Y:S01]  /*03e0*/  IMAD.MOV.U32 R2, RZ, RZ, 0x1 ;  /* 0x00000001ff027424 */ /* 0x000fe200078e00ff */
[----:B------:R-:W-:Y:S01]  /*03f0*/  UMOV UR5, 0x40 ;  /* 0x0000004000057882 */ /* 0x000fe20000000000 */
[----:B------:R-:W-:Y:S01]  /*0400*/  UVIRTCOUNT.DEALLOC.SMPOOL 0x80 ;  /* 0x000000800000784c */ /* 0x000fe20000000000 */
[----:B------:R-:W-:-:S09]  /*0410*/  ULEA UR5, UR4, UR5, 0x18 ;  /* 0x0000000504057291 */ /* 0x000fd2000f8ec0ff */
[----:B------:R5:W-:Y:S03]  /*0420*/  @P0 STS.U8 [UR5], R2 ;  /* 0x00000002ff000988 */ /* 0x000be60008000005 */
.L_x_5:
[----:B------:R-:W5:Y:S01]  /*0430*/  S2UR UR4, SR_CTAID.Z ;  /* 0x00000000000479c3 */ /* 0x000f620000002700 */
[----:B------:R-:W4:Y:S01]  /*0440*/  LDCU UR5, c[0x0][0x370] ;  /* 0x00006e00ff0577ac */ /* 0x000f220008000800 */
[----:B------:R-:W-:Y:S01]  /*0450*/  ISETP.GE.U32.AND P0, PT, R68, 0x20, PT ;  /* 0x000000204400780c */ /* 0x000fe20003f06070 */
[----:B----4-:R-:W-:Y:S01]  /*0460*/  VIADD R4, R4, 0xffffffff ;  /* 0xffffffff04047836 */ /* 0x010fe20000000000 */
[C---:B------:R-:W-:Y:S01]  /*0470*/  ISETP.NE.U32.AND P3, PT, R68.reuse, RZ, PT ;  /* 0x000000ff4400720c */ /* 0x040fe20003f65070 */
[----:B------:R-:W5:Y:S01]  /*0480*/  LDCU UR7, c[0x0][0x374] ;  /* 0x00006e80ff0777ac */ /* 0x000f620008000800 */
[----:B------:R-:W-:Y:S01]  /*0490*/  LEA R11, R68, UR8, 0x2 ;  /* 0x00000008440b7c11 */ /* 0x000fe2000f8e10ff */
[----:B-----5:R-:W-:Y:S01]  /*04a0*/  VIADD R12, R10, 0xffffffff ;  /* 0xffffffff0a0c7836 */ /* 0x020fe20000000000 */
[----:B------:R-:W4:Y:S01]  /*04b0*/  S2UR UR6, SR_CTAID.X ;  /* 0x00000000000679c3 */ /* 0x000f220000002500 */
[----:B------:R-:W5:Y:S01]  /*04c0*/  LDCU.64 UR16, c[0x0][0x3c0] ;  /* 0x00007800ff1077ac */ /* 0x000f620008000a00 */
[----:B--2---:R-:W-:Y:S01]  /*04d0*/  R2UR UR29, R3 ;  /* 0x00000000031d72ca */ /* 0x004fe200000e0000 */
[----:B------:R-:W-:Y:S04]  /*04e0*/  BSSY.RECONVERGENT B0, `(.L_x_6) ;  /* 0x0000011000007945 */ /* 0x000fe80003800200 */
[----:B------:R2:W-:Y:S01]  /*04f0*/  @!P0 STS [R11], RZ ;  /* 0x000000ff0b008388 */ /* 0x0005e20000000800 */
[----:B------:R-:W-:-:S03]  /*0500*/  NOP ;  /* 0x0000000000007918 */ /* 0x000fc60000000000 */
[----:B------:R2:W-:Y:S01]  /*0510*/  @!P3 STS [UR8+0x24], R4 ;  /* 0x00002404ff00b988 */ /* 0x0005e20008000808 */
[----:B---3--:R-:W-:-:S03]  /*0520*/  UIMAD UR4, UR4, UR7, UR11 ;  /* 0x00000007040472a4 */ /* 0x008fc6000f8e020b */
[----:B------:R2:W-:Y:S01]  /*0530*/  @!P3 STS [UR8+0x20], R12 ;  /* 0x0000200cff00b988 */ /* 0x0005e20008000808 */
[----:B----4-:R-:W-:-:S04]  /*0540*/  UIMAD UR4, UR4, UR5, UR6 ;  /* 0x00000005040472a4 */ /* 0x010fc8000f8e0206 */
[----:B------:R-:W-:-:S04]  /*0550*/  UIMAD UR4, UR4, 0x180, URZ ;  /* 0x00000180040478a4 */ /* 0x000fc8000f8e02ff */
[----:B-----5:R-:W-:-:S04]  /*0560*/  UIADD3 UR12, UP0, UPT, UR4, UR16, URZ ;  /* 0x00000010040c7290 */ /* 0x020fc8000ff1e0ff */
[----:B------:R-:W-:Y:S01]  /*0570*/  ULEA.HI.X.SX32 UR13, UR4, UR17, 0x1, UP0 ;  /* 0x00000011040d7291 */ /* 0x000fe200080f0eff */
[----:B--2---:R-:W-:Y:S11]  /*0580*/  @P3 BRA `(.L_x_7) ;  /* 0x0000000000183947 */ /* 0x004ff60003800000 */
[----:B------:R-:W2:Y:S01]  /*0590*/  LDS R2, [UR8+0x8] ;  /* 0x00000808ff027984 */ /* 0x000ea20008000800 */
[----:B------:R-:W3:Y:S01]  /*05a0*/  LDC.64 R6, c[0x0][0x380] ;  /* 0x0000e000ff067b82 */ /* 0x000ee20000000a00 */
[----:B------:R-:W-:Y:S02]  /*05b0*/  IMAD.MOV.U32 R3, RZ, RZ, 0x70 ;  /* 0x00000070ff037424 */ /* 0x000fe400078e00ff */
[----:B---3--:R3:W-:Y:S03]  /*05c0*/  STS.64 [UR8], R6 ;  /* 0x00000006ff007988 */ /* 0x0087e60008000a08 */
[----:B--2---:R-:W-:-:S05]  /*05d0*/  LOP3.LUT R2, R2, 0x10, R3, 0xd8, !PT ;  /* 0x0000001002027812 */ /* 0x004fca00078ed803 */
[----:B------:R3:W-:Y:S02]  /*05e0*/  STS [UR8+0x8], R2 ;  /* 0x00000802ff007988 */ /* 0x0007e40008000808 */
.L_x_7:
[----:B------:R-:W-:Y:S05]  /*05f0*/  BSYNC.RECONVERGENT B0 ;  /* 0x0000000000007941 */ /* 0x000fea0003800200 */
.L_x_6:
[----:B------:R-:W-:Y:S04]  /*0600*/  BSSY.RECONVERGENT B0, `(.L_x_8) ;  /* 0x000000a000007945 */ /* 0x000fe80003800200 */
[----:B------:R-:W-:Y:S05]  /*0610*/  @P3 BRA `(.L_x_9) ;  /* 0x0000000000203947 */ /* 0x000fea0003800000 */
[----:B---3--:R-:W2:Y:S01]  /*0620*/  LDS R2, [UR8+0x34] ;  /* 0x00003408ff027984 */ /* 0x008ea20008000800 */
[----:B------:R-:W-:Y:S02]  /*0630*/  IMAD.MOV.U32 R3, RZ, RZ, 0x1f000000 ;  /* 0x1f000000ff037424 */ /* 0x000fe400078e00ff */
[----:B------:R-:W-:Y:S01]  /*0640*/  @!P3 IMAD.MOV.U32 R5, RZ, RZ, 0x3f ;  /* 0x0000003fff05b424 */ /* 0x000fe200078e00ff */
[----:B------:R-:W3:Y:S02]  /*0650*/  @!P3 LDS R6, [UR8+0x38] ;  /* 0x00003808ff06b984 */ /* 0x000ee40008000800 */
[----:B--2---:R-:W-:Y:S02]  /*0660*/  LOP3.LUT R2, R2, 0xff000000, R3, 0xb8, !PT ;  /* 0xff00000002027812 */ /* 0x004fe400078eb803 */
[----:B---3--:R-:W-:-:S03]  /*0670*/  @!P3 LOP3.LUT R3, R6, 0xff, R5, 0xb8, !PT ;  /* 0x000000ff0603b812 */ /* 0x008fc600078eb805 */
[----:B------:R2:W-:Y:S04]  /*0680*/  STS [UR8+0x34], R2 ;  /* 0x00003402ff007988 */ /* 0x0005e80008000808 */
[----:B------:R2:W-:Y:S02]  /*0690*/  @!P3 STS [UR8+0x38], R3 ;  /* 0x00003803ff00b988 */ /* 0x0005e40008000808 */
.L_x_9:
[----:B------:R-:W-:Y:S05]  /*06a0*/  BSYNC.RECONVERGENT B0 ;  /* 0x0000000000007941 */ /* 0x000fea0003800200 */
.L_x_8:
[----:B------:R-:W-:Y:S04]  /*06b0*/  BSSY.RECONVERGENT B0, `(.L_x_10) ;  /* 0x000000e000007945 */ /* 0x000fe80003800200 */
[----:B------:R-:W-:Y:S05]  /*06c0*/  @P3 BRA `(.L_x_11) ;  /* 0x0000000000303947 */ /* 0x000fea0003800000 */
[----:B--2---:R-:W2:Y:S01]  /*06d0*/  LDS R3, [UR8+0x34] ;  /* 0x00003408ff037984 */ /* 0x004ea20008000800 */
[----:B------:R-:W4:Y:S03]  /*06e0*/  LDC.64 R8, c[0x0][0x3a8] ;  /* 0x0000ea00ff087b82 */ /* 0x000f260000000a00 */
[----:B---3--:R-:W3:Y:S01]  /*06f0*/  LDS R2, [UR8+0x1c] ;  /* 0x00001c08ff027984 */ /* 0x008ee20008000800 */
[C---:B----4-:R-:W-:Y:S01]  /*0700*/  SHF.L.U64.HI R6, R8.reuse, 0x1, R9 ;  /* 0x0000000108067819 */ /* 0x050fe20000010209 */
[----:B------:R-:W-:-:S03]  /*0710*/  IMAD.SHL.U32 R5, R8, 0x2, RZ ;  /* 0x0000000208057824 */ /* 0x000fc600078e00ff */
[--C-:B------:R-:W-:Y:S02]  /*0720*/  SHF.R.U32.HI R7, RZ, 0x4, R6.reuse ;  /* 0x00000004ff077819 */ /* 0x100fe40000011606 */
[----:B------:R-:W-:-:S05]  /*0730*/  SHF.R.U64 R5, R5, 0x4, R6 ;  /* 0x0000000405057819 */ /* 0x000fca0000001206 */
[----:B------:R4:W-:Y:S01]  /*0740*/  STS [UR8+0xc], R5 ;  /* 0x00000c05ff007988 */ /* 0x0009e20008000808 */
[----:B--2---:R-:W-:Y:S02]  /*0750*/  LOP3.LUT R3, R3, 0x7, RZ, 0xb8, !PT ;  /* 0x0000000703037812 */ /* 0x004fe400078eb8ff */
[----:B---3--:R-:W-:-:S03]  /*0760*/  LOP3.LUT R2, R2, 0xf, R7, 0xb8, !PT ;  /* 0x0000000f02027812 */ /* 0x008fc600078eb807 */
[----:B------:R4:W-:Y:S04]  /*0770*/  STS [UR8+0x34], R3 ;  /* 0x00003403ff007988 */ /* 0x0009e80008000808 */
[----:B------:R4:W-:Y:S02]  /*0780*/  STS [UR8+0x1c], R2 ;  /* 0x00001c02ff007988 */ /* 0x0009e40008000808 */
.L_x_11:
[----:B------:R-:W-:Y:S05]  /*0790*/  BSYNC.RECONVERGENT B0 ;  /* 0x0000000000007941 */ /* 0x000fea0003800200 */
.L_x_10:
[----:B------:R-:W-:Y:S04]  /*07a0*/  BSSY.RECONVERGENT B1, `(.L_x_12) ;  /* 0x000001a000017945 */ /* 0x000fe80003800200 */
[----:B------:R-:W-:Y:S04]  /*07b0*/  BSSY.RELIABLE B0, `(.L_x_13) ;  /* 0x0000015000007945 */ /* 0x000fe80003800100 */
[----:B------:R-:W-:Y:S05]  /*07c0*/  @P3 BRA `(.L_x_14) ;  /* 0x0000000000203947 */ /* 0x000fea0003800000 */
[----:B--234-:R-:W2:Y:S02]  /*07d0*/  LDS R2, [UR8+0x34] ;  /* 0x00003408ff027984 */ /* 0x01cea40008000800 */
[----:B--2---:R-:W-:-:S05]  /*07e0*/  LOP3.LUT R2, R2, 0x38, RZ, 0xb8, !PT ;  /* 0x0000003802027812 */ /* 0x004fca00078eb8ff */
[----:B------:R2:W-:Y:S01]  /*07f0*/  STS [UR8+0x34], R2 ;  /* 0x00003402ff007988 */ /* 0x0005e20008000808 */
[----:B------:R-:W-:Y:S05]  /*0800*/  @P3 BRA `(.L_x_15) ;  /* 0x0000000000203947 */ /* 0x000fea0003800000 */
[----:B--2---:R-:W2:Y:S01]  /*0810*/  LDS R2, [UR8+0x8] ;  /* 0x00000808ff027984 */ /* 0x004ea20008000800 */
[----:B------:R-:W-:-:S05]  /*0820*/  IMAD.MOV.U32 R3, RZ, RZ, 0x780 ;  /* 0x00000780ff037424 */ /* 0x000fca00078e00ff */
[----:B--2---:R-:W-:-:S05]  /*0830*/  LOP3.LUT R2, R2, 0x500, R3, 0xd8, !PT ;  /* 0x0000050002027812 */ /* 0x004fca00078ed803 */
[----:B------:R5:W-:Y:S02]  /*0840*/  STS [UR8+0x8], R2 ;  /* 0x00000802ff007988 */ /* 0x000be40008000808 */
.L_x_14:
[----:B------:R-:W-:Y:S05]  /*0850*/  @P3 BRA `(.L_x_16) ;  /* 0x0000000000283947 */ /* 0x000fea0003800000 */
[----:B--2345:R-:W2:Y:S02]  /*0860*/  LDS R2, [UR8+0x8] ;  /* 0x00000808ff027984 */ /* 0x03cea40008000800 */
[----:B--2---:R-:W-:-:S05]  /*0870*/  LOP3.LUT R2, R2, 0x1800, RZ, 0xb8, !PT ;  /* 0x0000180002027812 */ /* 0x004fca00078eb8ff */
[----:B------:R3:W-:Y:S02]  /*0880*/  STS [UR8+0x8], R2 ;  /* 0x00000802ff007988 */ /* 0x0007e40008000808 */
.L_x_15:
[----:B------:R-:W-:Y:S05]  /*0890*/  @P3 BREAK.RELIABLE B0 ;  /* 0x0000000000003942 */ /* 0x000fea0003800100 */
[----:B------:R-:W-:Y:S05]  /*08a0*/  @P3 BRA `(.L_x_17) ;  /* 0x0000000000243947 */ /* 0x000fea0003800000 */
[----:B------:R-:W4:Y:S01]  /*08b0*/  LDS R3, [UR8+0x8] ;  /* 0x00000808ff037984 */ /* 0x000f220008000800 */
[----:B--23--:R-:W-:-:S05]  /*08c0*/  IMAD.MOV.U32 R2, RZ, RZ, 0x6000 ;  /* 0x00006000ff027424 */ /* 0x00cfca00078e00ff */
[----:B----4-:R-:W-:-:S04]  /*08d0*/  LOP3.LUT R2, R3, 0x4000, R2, 0xd8, !PT ;  /* 0x0000400003027812 */ /* 0x010fc800078ed802 */
[----:B------:R-:W-:-:S05]  /*08e0*/  LOP3.LUT R2, R2, 0x400000, RZ, 0xb8, !PT ;  /* 0x0040000002027812 */ /* 0x000fca00078eb8ff */
[----:B------:R2:W-:Y:S02]  /*08f0*/  STS [UR8+0x8], R2 ;  /* 0x00000802ff007988 */ /* 0x0005e40008000808 */
.L_x_16:
[----:B------:R-:W-:Y:S05]  /*0900*/  BSYNC.RELIABLE B0 ;  /* 0x0000000000007941 */ /* 0x000fea0003800100 */
.L_x_13:
[----:B--2345:R-:W2:Y:S02]  /*0910*/  @!P3 LDS R2, [UR8+0x8] ;  /* 0x00000808ff02b984 */ /* 0x03cea40008000800 */
[----:B--2---:R-:W-:-:S05]  /*0920*/  @!P3 LOP3.LUT R2, R2, 0x8000, RZ, 0xb8, !PT ;  /* 0x000080000202b812 */ /* 0x004fca00078eb8ff */
[----:B------:R4:W-:Y:S02]  /*0930*/  @!P3 STS [UR8+0x8], R2 ;  /* 0x00000802ff00b988 */ /* 0x0009e40008000808 */
.L_x_17:
[----:B------:R-:W-:Y:S05]  /*0940*/  BSYNC.RECONVERGENT B1 ;  /* 0x0000000000017941 */ /* 0x000fea0003800200 */
.L_x_12:
[----:B------:R-:W-:Y:S05]  /*0950*/  WARPSYNC.ALL ;  /* 0x0000000000007948 */ /* 0x000fea0003800000 */
[----:B------:R-:W-:Y:S01]  /*0960*/  NOP ;  /* 0x0000000000007918 */ /* 0x000fe20000000000 */
[----:B------:R-:W-:Y:S05]  /*0970*/  @P0 BRA `(.L_x_18) ;  /* 0x0000000000300947 */ /* 0x000fea0003800000 */
[----:B--234-:R-:W2:Y:S01]  /*0980*/  S2R R2, SR_LANEID ;  /* 0x0000000000027919 */ /* 0x01cea20000000000 */
[----:B------:R-:W-:Y:S05]  /*0990*/  WARPSYNC.ALL ;  /* 0x0000000000007948 */ /* 0x000fea0003800000 */
[----:B------:R-:W-:Y:S01]  /*09a0*/  NOP ;  /* 0x0000000000007918 */ /* 0x000fe20000000000 */
[----:B--2---:R-:W-:-:S05]  /*09b0*/  IMAD.SHL.U32 R5, R2, 0x4, RZ ;  /* 0x0000000402057824 */ /* 0x004fca00078e00ff */
[----:B------:R-:W2:Y:S01]  /*09c0*/  LDS R7, [R5+UR8] ;  /* 0x0000000805077984 */ /* 0x000ea20008000800 */
[----:B------:R-:W-:-:S05]  /*09d0*/  IADD3 R2, P1, PT, R5, UR12, RZ ;  /* 0x0000000c05027c10 */ /* 0x000fca000ff3e0ff */
[----:B------:R-:W-:-:S05]  /*09e0*/  IMAD.X R3, RZ, RZ, UR13, P1 ;  /* 0x0000000dff037e24 */ /* 0x000fca00088e06ff */
[----:B--2---:R5:W2:Y:S01]  /*09f0*/  ATOMG.E.EXCH.STRONG.GPU PT, RZ, [R2], R7 ;  /* 0x0000000702ff73a8 */ /* 0x004aa200041ee100 */
[----:B------:R-:W-:-:S04]  /*0a00*/  DEPBAR {5,4,3,2,1,0} ;  /* 0x0000003f0000791a */ /* 0x000fc80000000000 */
[----:B------:R-:W3:Y:S02]  /*0a10*/  CCTL.E.C.LDCU.IV.DEEP [UR12] ;  /* 0x000000000c007540 */ /* 0x000ee40009c08000 */
[----:B---3--:R5:W-:Y:S01]  /*0a20*/  UTMACCTL.IV [UR12] ;  /* 0x000000000c0079b9 */ /* 0x008be20008000000 */
[----:B------:R-:W-:Y:S01]  /*0a30*/  NOP ;  /* 0x0000000000007918 */ /* 0x000fe20000000000 */
.L_x_18:
[----:B------:R-:W-:Y:S05]  /*0a40*/  @P0 BRA `(.L_x_19) ;  /* 0x00000000000c0947 */ /* 0x000fea0003800000 */
[----:B------:R0:W-:Y:S01]  /*0a50*/  UTMACMDFLUSH ;  /* 0x00000000000079b7 */ /* 0x0001e20000000000 */
[----:B------:R-:W-:Y:S05]  /*0a60*/  @P0 BRA `(.L_x_19) ;  /* 0x0000000000040947 */ /* 0x000fea0003800000 */
[----:B------:R-:W-:-:S04]  /*0a70*/  DEPBAR.LE SB0, 0x0 ;  /* 0x000080000000791a */ /* 0x000fc80000000000 */
.L_x_19:
[----:B------:R-:W-:Y:S05]  /*0a80*/  WARPSYNC.ALL ;  /* 0x0000000000007948 */ /* 0x000fea0003800000 */
[----:B------:R-:W-:Y:S01]  /*0a90*/  NOP ;  /* 0x0000000000007918 */ /* 0x000fe20000000000 */
[----:B--2---:R-:W-:Y:S06]  /*0aa0*/  BAR.SYNC.DEFER_BLOCKING 0x0 ;  /* 0x0000000000007b1d */ /* 0x004fec0000010000 */
[----:B------:R-:W-:Y:S02]  /*0ab0*/  BSSY.RECONVERGENT B1, `(.L_x_20) ;  /* 0x000000b000017945 */ /* 0x000fe40003800200 */
[----:B------:R-:W-:Y:S06]  /*0ac0*/  BAR.SYNC.DEFER_BLOCKING 0x0 ;  /* 0x0000000000007b1d */ /* 0x000fec0000010000 */
[----:B------:R2:W-:Y:S01]  /*0ad0*/  @!P0 STS [R11], RZ ;  /* 0x000000ff0b008388 */ /* 0x0005e20000000800 */
[----:B------:R-:W-:Y:S01]  /*0ae0*/  NOP ;  /* 0x0000000000007918 */ /* 0x000fe20000000000 */
[----:B------:R-:W-:Y:S05]  /*0af0*/  @P3 BRA `(.L_x_21) ;  /* 0x0000000000183947 */ /* 0x000fea0003800000 */
[----:B---345:R-:W3:Y:S01]  /*0b00*/  LDS R2, [UR8+0x8] ;  /* 0x00000808ff027984 */ /* 0x038ee20008000800 */
[----:B------:R-:W4:Y:S01]  /*0b10*/  LDC.64 R6, c[0x0][0x388] ;  /* 0x0000e200ff067b82 */ /* 0x000f220000000a00 */
[----:B------:R-:W-:Y:S02]  /*0b20*/  IMAD.MOV.U32 R3, RZ, RZ, 0x70 ;  /* 0x00000070ff037424 */ /* 0x000fe400078e00ff */
[----:B----4-:R4:W-:Y:S03]  /*0b30*/  STS.64 [UR8], R6 ;  /* 0x00000006ff007988 */ /* 0x0109e60008000a08 */
[----:B---3--:R-:W-:-:S05]  /*0b40*/  LOP3.LUT R2, R2, 0x10, R3, 0xd8, !PT ;  /* 0x0000001002027812 */ /* 0x008fca00078ed803 */
[----:B------:R4:W-:Y:S02]  /*0b50*/  STS [UR8+0x8], R2 ;  /* 0x00000802ff007988 */ /* 0x0009e40008000808 */
.L_x_21:
[----:B-----5:R-:W-:Y:S05]  /*0b60*/  BSYNC.RECONVERGENT B1 ;  /* 0x0000000000017941 */ /* 0x020fea0003800200 */
.L_x_20:
[----:B------:R-:W-:Y:S04]  /*0b70*/  BSSY.RECONVERGENT B2, `(.L_x_22) ;  /* 0x000000f000027945 */ /* 0x000fe80003800200 */
[----:B------:R-:W-:Y:S04]  /*0b80*/  BSSY.RELIABLE B1, `(.L_x_23) ;  /* 0x000000c000017945 */ /* 0x000fe80003800100 */
[----:B------:R-:W-:Y:S05]  /*0b90*/  @P3 BRA `(.L_x_24) ;  /* 0x0000000000283947 */ /* 0x000fea0003800000 */
[----:B---34-:R-:W3:Y:S01]  /*0ba0*/  LDS R2, [UR8+0x34] ;  /* 0x00003408ff027984 */ /* 0x018ee20008000800 */
[----:B------:R-:W-:Y:S01]  /*0bb0*/  IMAD.MOV.U32 R3, RZ, RZ, 0x1f000000 ;  /* 0x1f000000ff037424 */ /* 0x000fe200078e00ff */
[----:B------:R-:W-:Y:S05]  /*0bc0*/  @P3 BREAK.RELIABLE B1 ;  /* 0x0000000000013942 */ /* 0x000fea0003800100 */
[----:B---3--:R-:W-:-:S05]  /*0bd0*/  LOP3.LUT R2, R2, 0xff000000, R3, 0xb8, !PT ;  /* 0xff00000002027812 */ /* 0x008fca00078eb803 */
[----:B------:R3:W-:Y:S01]  /*0be0*/  STS [UR8+0x34], R2 ;  /* 0x00003402ff007988 */ /* 0x0007e20008000808 */
[----:B------:R-:W-:Y:S05]  /*0bf0*/  @P3 BRA `(.L_x_25) ;  /* 0x0000000000183947 */ /* 0x000fea0003800000 */
[----:B---3--:R-:W3:Y:S01]  /*0c00*/  LDS R2, [UR8+0x38] ;  /* 0x00003808ff027984 */ /* 0x008ee20008000800 */
[----:B------:R-:W-:-:S05]  /*0c10*/  IMAD.MOV.U32 R3, RZ, RZ, 0xff ;  /* 0x000000ffff037424 */ /* 0x000fca00078e00ff */
[----:B---3--:R-:W-:-:S05]  /*0c20*/  LOP3.LUT R2, R2, 0xff, R3, 0xb8, !PT ;  /* 0x000000ff02027812 */ /* 0x008fca00078eb803 */
[----:B------:R5:W-:Y:S02]  /*0c30*/  STS [UR8+0x38], R2 ;  /* 0x00003802ff007988 */ /* 0x000be40008000808 */
.L_x_24:
[----:B------:R-:W-:Y:S05]  /*0c40*/  BSYNC.RELIABLE B1 ;  /* 0x0000000000017941 */ /* 0x000fea0003800100 */
.L_x_23:
[----:B------:R2:W-:Y:S02]  /*0c50*/  @!P3 STS [UR8+0x20], R12 ;  /* 0x0000200cff00b988 */ /* 0x0005e40008000808 */
.L_x_25:
[----:B------:R-:W-:Y:S05]  /*0c60*/  BSYNC.RECONVERGENT B2 ;  /* 0x0000000000027941 */ /* 0x000fea0003800200 */
.L_x_22:
[----:B------:R-:W-:Y:S05]  /*0c70*/  WARPSYNC.ALL ;  /* 0x0000000000007948 */ /* 0x000fea0003800000 */
[----:B------:R-:W-:Y:S01]  /*0c80*/  NOP ;  /* 0x0000000000007918 */ /* 0x000fe20000000000 */
[----:B------:R-:W2:Y:S01]  /*0c90*/  LDC R5, c[0x0][0x39c] ;  /* 0x0000e700ff057b82 */ /* 0x000ea20000000800 */
[----:B------:R-:W-:Y:S01]  /*0ca0*/  BSSY.RECONVERGENT B2, `(.L_x_26) ;  /* 0x0000010000027945 */ /* 0x000fe20003800200 */
[----:B--2---:R-:W-:-:S05]  /*0cb0*/  VIADD R5, R5, 0xffffffff ;  /* 0xffffffff05057836 */ /* 0x004fca0000000000 */
[----:B------:R2:W-:Y:S01]  /*0cc0*/  @!P3 STS [UR8+0x24], R5 ;  /* 0x00002405ff00b988 */ /* 0x0005e20008000808 */
[----:B------:R-:W-:Y:S05]  /*0cd0*/  @P3 BRA `(.L_x_27) ;  /* 0x0000000000303947 */ /* 0x000fea0003800000 */
[----:B------:R-:W2:Y:S01]  /*0ce0*/  LDS R3, [UR8+0x34] ;  /* 0x00003408ff037984 */ /* 0x000ea20008000800 */
[----:B----4-:R-:W4:Y:S03]  /*0cf0*/  LDC.64 R6, c[0x0][0x3b0] ;  /* 0x0000ec00ff067b82 */ /* 0x010f260000000a00 */
[----:B---3-5:R-:W3:Y:S01]  /*0d00*/  LDS R2, [UR8+0x1c] ;  /* 0x00001c08ff027984 */ /* 0x028ee20008000800 */
        /* <DEDUP_REMOVED lines=9> */
.L_x_27:
[----:B------:R-:W-:Y:S05]  /*0da0*/  BSYNC.RECONVERGENT B2 ;  /* 0x0000000000027941 */ /* 0x000fea0003800200 */
.L_x_26:
[----:B------:R-:W-:Y:S04]  /*0db0*/  BSSY.RECONVERGENT B3, `(.L_x_28) ;  /* 0x000001a000037945 */ /* 0x000fe80003800200 */
[----:B------:R-:W-:Y:S04]  /*0dc0*/  BSSY.RELIABLE B2, `(.L_x_29) ;  /* 0x0000015000027945 */ /* 0x000fe80003800100 */
[----:B------:R-:W-:Y:S05]  /*0dd0*/  @P3 BRA `(.L_x_30) ;  /* 0x0000000000203947 */ /* 0x000fea0003800000 */
[----:B---345:R-:W3:Y:S02]  /*0de0*/  LDS R2, [UR8+0x34] ;  /* 0x00003408ff027984 */ /* 0x038ee40008000800 */
[----:B---3--:R-:W-:-:S05]  /*0df0*/  LOP3.LUT R2, R2, 0x38, RZ, 0xb8, !PT ;  /* 0x0000003802027812 */ /* 0x008fca00078eb8ff */
[----:B------:R3:W-:Y:S01]  /*0e00*/  STS [UR8+0x34], R2 ;  /* 0x00003402ff007988 */ /* 0x0007e20008000808 */
[----:B------:R-:W-:Y:S05]  /*0e10*/  @P3 BRA `(.L_x_31) ;  /* 0x0000000000203947 */ /* 0x000fea0003800000 */
[----:B---3--:R-:W3:Y:S01]  /*0e20*/  LDS R2, [UR8+0x8] ;  /* 0x00000808ff027984 */ /* 0x008ee20008000800 */
[----:B------:R-:W-:-:S05]  /*0e30*/  IMAD.MOV.U32 R3, RZ, RZ, 0x780 ;  /* 0x00000780ff037424 */ /* 0x000fca00078e00ff */
[----:B---3--:R-:W-:-:S05]  /*0e40*/  LOP3.LUT R2, R2, 0x500, R3, 0xd8, !PT ;  /* 0x0000050002027812 */ /* 0x008fca00078ed803 */
[----:B------:R3:W-:Y:S02]  /*0e50*/  STS [UR8+0x8], R2 ;  /* 0x00000802ff007988 */ /* 0x0007e40008000808 */
.L_x_30:
[----:B------:R-:W-:Y:S05]  /*0e60*/  @P3 BRA `(.L_x_32) ;  /* 0x0000000000283947 */ /* 0x000fea0003800000 */
[----:B---345:R-:W3:Y:S02]  /*0e70*/  LDS R2, [UR8+0x8] ;  /* 0x00000808ff027984 */ /* 0x038ee40008000800 */
[----:B---3--:R-:W-:-:S05]  /*0e80*/  LOP3.LUT R2, R2, 0x1800, RZ, 0xb8, !PT ;  /* 0x0000180002027812 */ /* 0x008fca00078eb8ff */
[----:B------:R4:W-:Y:S02]  /*0e90*/  STS [UR8+0x8], R2 ;  /* 0x00000802ff007988 */ /* 0x0009e40008000808 */
.L_x_31:
[----:B------:R-:W-:Y:S05]  /*0ea0*/  @P3 BREAK.RELIABLE B2 ;  /* 0x0000000000023942 */ /* 0x000fea0003800100 */
[----:B------:R-:W-:Y:S05]  /*0eb0*/  @P3 BRA `(.L_x_33) ;  /* 0x0000000000243947 */ /* 0x000fea0003800000 */
[----:B---34-:R-:W3:Y:S01]  /*0ec0*/  LDS R2, [UR8+0x8] ;  /* 0x00000808ff027984 */ /* 0x018ee20008000800 */
[----:B------:R-:W-:-:S05]  /*0ed0*/  IMAD.MOV.U32 R3, RZ, RZ, 0x6000 ;  /* 0x00006000ff037424 */ /* 0x000fca00078e00ff */
[----:B---3--:R-:W-:-:S04]  /*0ee0*/  LOP3.LUT R2, R2, 0x4000, R3, 0xd8, !PT ;  /* 0x0000400002027812 */ /* 0x008fc800078ed803 */
[----:B------:R-:W-:-:S05]  /*0ef0*/  LOP3.LUT R2, R2, 0x400000, RZ, 0xb8, !PT ;  /* 0x0040000002027812 */ /* 0x000fca00078eb8ff */
[----:B------:R3:W-:Y:S02]  /*0f00*/  STS [UR8+0x8], R2 ;  /* 0x00000802ff007988 */ /* 0x0007e40008000808 */
.L_x_32:
[----:B------:R-:W-:Y:S05]  /*0f10*/  BSYNC.RELIABLE B2 ;  /* 0x0000000000027941 */ /* 0x000fea0003800100 */
.L_x_29:
[----:B---345:R-:W3:Y:S02]  /*0f20*/  @!P3 LDS R2, [UR8+0x8] ;  /* 0x00000808ff02b984 */ /* 0x038ee40008000800 */
[----:B---3--:R-:W-:-:S05]  /*0f30*/  @!P3 LOP3.LUT R2, R2, 0x8000, RZ, 0xb8, !PT ;  /* 0x000080000202b812 */ /* 0x008fca00078eb8ff */
[----:B------:R5:W-:Y:S02]  /*0f40*/  @!P3 STS [UR8+0x8], R2 ;  /* 0x00000802ff00b988 */ /* 0x000be40008000808 */
.L_x_33:
[----:B------:R-:W-:Y:S05]  /*0f50*/  BSYNC.RECONVERGENT B3 ;  /* 0x0000000000037941 */ /* 0x000fea0003800200 */
.L_x_28:
[----:B------:R-:W-:Y:S05]  /*0f60*/  WARPSYNC.ALL ;  /* 0x0000000000007948 */ /* 0x000fea0003800000 */
[----:B------:R-:W-:Y:S01]  /*0f70*/  NOP ;  /* 0x0000000000007918 */ /* 0x000fe20000000000 */
[----:B------:R-:W-:-:S04]  /*0f80*/  UIADD3 UR5, UPT, UPT, UR4, 0x80, URZ ;  /* 0x0000008004057890 */ /* 0x000fc8000fffe0ff */
[----:B------:R-:W-:-:S04]  /*0f90*/  UIADD3 UR14, UP0, UPT, UR5, UR16, URZ ;  /* 0x00000010050e7290 */ /* 0x000fc8000ff1e0ff */
[----:B------:R-:W-:Y:S01]  /*0fa0*/  ULEA.HI.X.SX32 UR15, UR5, UR17, 0x1, UP0 ;  /* 0x00000011050f7291 */ /* 0x000fe200080f0eff */
[----:B------:R-:W-:Y:S11]  /*0fb0*/  @P0 BRA `(.L_x_34) ;  /* 0x0000000000300947 */ /* 0x000ff60003800000 */
[----:B---345:R-:W3:Y:S01]  /*0fc0*/  S2R R2, SR_LANEID ;  /* 0x0000000000027919 */ /* 0x038ee20000000000 */
[----:B------:R-:W-:Y:S05]  /*0fd0*/  WARPSYNC.ALL ;  /* 0x0000000000007948 */ /* 0x000fea0003800000 */
[----:B------:R-:W-:Y:S01]  /*0fe0*/  NOP ;  /* 0x0000000000007918 */ /* 0x000fe20000000000 */
[----:B---3--:R-:W-:-:S05]  /*0ff0*/  IMAD.SHL.U32 R6, R2, 0x4, RZ ;  /* 0x0000000402067824 */ /* 0x008fca00078e00ff */
[----:B------:R-:W3:Y:S01]  /*1000*/  LDS R7, [R6+UR8] ;  /* 0x0000000806077984 */ /* 0x000ee20008000800 */
[----:B------:R-:W-:-:S05]  /*1010*/  IADD3 R2, P1, PT, R6, UR14, RZ ;  /* 0x0000000e06027c10 */ /* 0x000fca000ff3e0ff */
[----:B------:R-:W-:-:S05]  /*1020*/  IMAD.X R3, RZ, RZ, UR15, P1 ;  /* 0x0000000fff037e24 */ /* 0x000fca00088e06ff */
[----:B---3--:R3:W4:Y:S01]  /*1030*/  ATOMG.E.EXCH.STRONG.GPU PT, RZ, [R2], R7 ;  /* 0x0000000702ff73a8 */ /* 0x00872200041ee100 */
[----:B------:R-:W-:-:S04]  /*1040*/  DEPBAR {5,4,3,2,1,0} ;  /* 0x0000003f0000791a */ /* 0x000fc80000000000 */
[----:B------:R-:W5:Y:S02]  /*1050*/  CCTL.E.C.LDCU.IV.DEEP [UR14] ;  /* 0x000000000e007540 */ /* 0x000f640009c08000 */
[----:B-----5:R3:W-:Y:S01]  /*1060*/  UTMACCTL.IV [UR14] ;  /* 0x000000000e0079b9 */ /* 0x0207e20008000000 */
[----:B------:R-:W-:Y:S01]  /*1070*/  NOP ;  /* 0x0000000000007918 */ /* 0x000fe20000000000 */
.L_x_34:
[----:B------:R-:W-:Y:S05]  /*1080*/  @P0 BRA `(.L_x_35) ;  /* 0x00000000000c0947 */ /* 0x000fea0003800000 */
[----:B------:R0:W-:Y:S01]  /*1090*/  UTMACMDFLUSH ;  /* 0x00000000000079b7 */ /* 0x0001e20000000000 */
[----:B------:R-:W-:Y:S05]  /*10a0*/  @P0 BRA `(.L_x_35) ;  /* 0x0000000000040947 */ /* 0x000fea0003800000 */
[----:B------:R-:W-:-:S04]  /*10b0*/  DEPBAR.LE SB0, 0x0 ;  /* 0x000080000000791a */ /* 0x000fc80000000000 */
.L_x_35:
[----:B------:R-:W-:Y:S05]  /*10c0*/  WARPSYNC.ALL ;  /* 0x0000000000007948 */ /* 0x000fea0003800000 */
[----:B------:R-:W-:Y:S01]  /*10d0*/  NOP ;  /* 0x0000000000007918 */ /* 0x000fe20000000000 */
[----:B----4-:R-:W-:Y:S06]  /*10e0*/  BAR.SYNC.DEFER_BLOCKING 0x0 ;  /* 0x0000000000007b1d */ /* 0x010fec0000010000 */
[----:B------:R-:W-:Y:S02]  /*10f0*/  BSSY.RECONVERGENT B3, `(.L_x_36) ;  /* 0x000000b000037945 */ /* 0x000fe40003800200 */
[----:B------:R-:W-:Y:S06]  /*1100*/  BAR.SYNC.DEFER_BLOCKING 0x0 ;  /* 0x0000000000007b1d */ /* 0x000fec0000010000 */
[----:B------:R4:W-:Y:S01]  /*1110*/  @!P0 STS [R11], RZ ;  /* 0x000000ff0b008388 */ /* 0x0009e20000000800 */
[----:B------:R-:W-:Y:S01]  /*1120*/  NOP ;  /* 0x0000000000007918 */ /* 0x000fe20000000000 */
[----:B------:R-:W-:Y:S05]  /*1130*/  @P3 BRA `(.L_x_37) ;  /* 0x0000000000183947 */ /* 0x000fea0003800000 */
[----:B---3-5:R-:W3:Y:S01]  /*1140*/  LDS R2, [UR8+0x8] ;  /* 0x00000808ff027984 */ /* 0x028ee20008000800 */
[----:B------:R-:W5:Y:S01]  /*1150*/  LDC.64 R6, c[0x0][0x390] ;  /* 0x0000e400ff067b82 */ /* 0x000f620000000a00 */
[----:B------:R-:W-:Y:S02]  /*1160*/  IMAD.MOV.U32 R3, RZ, RZ, 0x70 ;  /* 0x00000070ff037424 */ /* 0x000fe400078e00ff */
[----:B-----5:R5:W-:Y:S03]  /*1170*/  STS.64 [UR8], R6 ;  /* 0x00000006ff007988 */ /* 0x020be60008000a08 */
[----:B---3--:R-:W-:-:S05]  /*1180*/  LOP3.LUT R2, R2, 0x10, R3, 0xd8, !PT ;  /* 0x0000001002027812 */ /* 0x008fca00078ed803 */
[----:B------:R5:W-:Y:S02]  /*1190*/  STS [UR8+0x8], R2 ;  /* 0x00000802ff007988 */ /* 0x000be40008000808 */
.L_x_37:
[----:B---3--:R-:W-:Y:S05]  /*11a0*/  BSYNC.RECONVERGENT B3 ;  /* 0x0000000000037941 */ /* 0x008fea0003800200 */
.L_x_36:
[----:B------:R-:W-:Y:S04]  /*11b0*/  BSSY.RECONVERGENT B4, `(.L_x_38) ;  /* 0x0000011000047945 */ /* 0x000fe80003800200 */
[----:B------:R-:W-:Y:S04]  /*11c0*/  BSSY.RELIABLE B3, `(.L_x_39) ;  /* 0x000000e000037945 */ /* 0x000fe80003800100 */
[----:B------:R-:W-:Y:S05]  /*11d0*/  @P3 BRA `(.L_x_40) ;  /* 0x0000000000243947 */ /* 0x000fea0003800000 */
[----:B-----5:R-:W3:Y:S01]  /*11e0*/  LDS R2, [UR8+0x34] ;  /* 0x00003408ff027984 */ /* 0x020ee20008000800 */
[----:B------:R-:W-:-:S05]  /*11f0*/  IMAD.MOV.U32 R3, RZ, RZ, 0x3f000000 ;  /* 0x3f000000ff037424 */ /* 0x000fca00078e00ff */
[----:B---3--:R-:W-:-:S05]  /*1200*/  LOP3.LUT R2, R2, 0xff000000, R3, 0xb8, !PT ;  /* 0xff00000002027812 */ /* 0x008fca00078eb803 */
[----:B------:R3:W-:Y:S01]  /*1210*/  STS [UR8+0x34], R2 ;  /* 0x00003402ff007988 */ /* 0x0007e20008000808 */
[----:B------:R-:W-:Y:S05]  /*1220*/  @P3 BRA `(.L_x_41) ;  /* 0x00000000001c3947 */ /* 0x000fea0003800000 */
[----:B---3--:R-:W3:Y:S01]  /*1230*/  LDS R2, [UR8+0x38] ;  /* 0x00003808ff027984 */ /* 0x008ee20008000800 */
[----:B------:R-:W-:-:S05]  /*1240*/  IMAD.MOV.U32 R3, RZ, RZ, 0x3f ;  /* 0x0000003fff037424 */ /* 0x000fca00078e00ff */
[----:B---3--:R-:W-:-:S05]  /*1250*/  LOP3.LUT R2, R2, 0xff, R3, 0xb8, !PT ;  /* 0x000000ff02027812 */ /* 0x008fca00078eb803 */
[----:B------:R3:W-:Y:S02]  /*1260*/  STS [UR8+0x38], R2 ;  /* 0x00003802ff007988 */ /* 0x0007e40008000808 */
.L_x_40:
[----:B------:R-:W-:Y:S05]  /*1270*/  @P3 BREAK.RELIABLE B3 ;  /* 0x0000000000033942 */ /* 0x000fea0003800100 */
[----:B------:R-:W-:Y:S05]  /*1280*/  @P3 BRA `(.L_x_42) ;  /* 0x00000000000c3947 */ /* 0x000fea0003800000 */
[----:B------:R2:W-:Y:S02]  /*1290*/  STS [UR8+0x20], R5 ;  /* 0x00002005ff007988 */ /* 0x0005e40008000808 */
.L_x_41:
[----:B------:R-:W-:Y:S05]  /*12a0*/  BSYNC.RELIABLE B3 ;  /* 0x0000000000037941 */ /* 0x000fea0003800100 */
.L_x_39:
[----:B------:R2:W-:Y:S02]  /*12b0*/  @!P3 STS [UR8+0x24], R4 ;  /* 0x00002404ff00b988 */ /* 0x0005e40008000808 */
.L_x_42:
[----:B------:R-:W-:Y:S05]  /*12c0*/  BSYNC.RECONVERGENT B4 ;  /* 0x0000000000047941 */ /* 0x000fea0003800200 */
.L_x_38:
[----:B------:R-:W-:Y:S05]  /*12d0*/  WARPSYNC.ALL ;  /* 0x0000000000007948 */ /* 0x000fea0003800000 */
[----:B------:R-:W-:Y:S01]  /*12e0*/  NOP ;  /* 0x0000000000007918 */ /* 0x000fe20000000000 */
[----:B------:R-:W-:Y:S04]  /*12f0*/  BSSY.RECONVERGENT B4, `(.L_x_43) ;  /* 0x000000e000047945 */ /* 0x000fe80003800200 */
[----:B------:R-:W-:Y:S05]  /*1300*/  @P3 BRA `(.L_x_44) ;  /* 0x0000000000303947 */ /* 0x000fea0003800000 */
[----:B------:R-:W2:Y:S02]  /*1310*/  LDS R3, [UR8+0x34] ;  /* 0x00003408ff037984 */ /* 0x000ea40008000800 */
[----:B--2---:R-:W2:Y:S02]  /*1320*/  LDC.64 R4, c[0x0][0x3b8] ;  /* 0x0000ee00ff047b82 */ /* 0x004ea40000000a00 */
[----:B---3-5:R-:W3:Y:S01]  /*1330*/  LDS R2, [UR8+0x1c] ;  /* 0x00001c08ff027984 */ /* 0x028ee20008000800 */
[C---:B--2---:R-:W-:Y:S01]  /*1340*/  SHF.L.U64.HI R5, R4.reuse, 0x1, R5 ;  /* 0x0000000104057819 */ /* 0x044fe20000010205 */
[----:B------:R-:W-:-:S03]  /*1350*/  IMAD.SHL.U32 R4, R4, 0x2, RZ ;  /* 0x0000000204047824 */ /* 0x000fc600078e00ff */
[--C-:B------:R-:W-:Y:S02]  /*1360*/  SHF.R.U32.HI R7, RZ, 0x4, R5.reuse ;  /* 0x00000004ff077819 */ /* 0x100fe40000011605 */
[----:B------:R-:W-:-:S05]  /*1370*/  SHF.R.U64 R4, R4, 0x4, R5 ;  /* 0x0000000404047819 */ /* 0x000fca0000001205 */
[----:B------:R2:W-:Y:S01]  /*1380*/  STS [UR8+0xc], R4 ;  /* 0x00000c04ff007988 */ /* 0x0005e20008000808 */
[----:B------:R-:W-:Y:S02]  /*1390*/  LOP3.LUT R3, R3, 0x7, RZ, 0xb8, !PT ;  /* 0x0000000703037812 */ /* 0x000fe400078eb8ff */
[----:B---3--:R-:W-:-:S03]  /*13a0*/  LOP3.LUT R2, R2, 0xf, R7, 0xb8, !PT ;  /* 0x0000000f02027812 */ /* 0x008fc600078eb807 */
[----:B------:R2:W-:Y:S04]  /*13b0*/  STS [UR8+0x34], R3 ;  /* 0x00003403ff007988 */ /* 0x0005e80008000808 */
[----:B------:R2:W-:Y:S02]  /*13c0*/  STS [UR8+0x1c], R2 ;  /* 0x00001c02ff007988 */ /* 0x0005e40008000808 */
.L_x_44:
[----:B------:R-:W-:Y:S05]  /*13d0*/  BSYNC.RECONVERGENT B4 ;  /* 0x0000000000047941 */ /* 0x000fea0003800200 */
.L_x_43:
[----:B------:R-:W-:Y:S04]  /*13e0*/  BSSY.RECONVERGENT B5, `(.L_x_45) ;  /* 0x000001a000057945 */ /* 0x000fe80003800200 */
[----:B------:R-:W-:Y:S04]  /*13f0*/  BSSY.RELIABLE B4, `(.L_x_46) ;  /* 0x0000015000047945 */ /* 0x000fe80003800100 */
[----:B------:R-:W-:Y:S05]  /*1400*/  @P3 BRA `(.L_x_47) ;  /* 0x0000000000203947 */ /* 0x000fea0003800000 */
[----:B--23-5:R-:W2:Y:S02]  /*1410*/  LDS R2, [UR8+0x34] ;  /* 0x00003408ff027984 */ /* 0x02cea40008000800 */
[----:B--2---:R-:W-:-:S05]  /*1420*/  LOP3.LUT R2, R2, 0x38, RZ, 0xb8, !PT ;  /* 0x0000003802027812 */ /* 0x004fca00078eb8ff */
[----:B------:R2:W-:Y:S01]  /*1430*/  STS [UR8+0x34], R2 ;  /* 0x00003402ff007988 */ /* 0x0005e20008000808 */
[----:B------:R-:W-:Y:S05]  /*1440*/  @P3 BRA `(.L_x_48) ;  /* 0x0000000000203947 */ /* 0x000fea0003800000 */
[----:B--2---:R-:W2:Y:S01]  /*1450*/  LDS R2, [UR8+0x8] ;  /* 0x00000808ff027984 */ /* 0x004ea20008000800 */
[----:B------:R-:W-:-:S05]  /*1460*/  IMAD.MOV.U32 R3, RZ, RZ, 0x780 ;  /* 0x00000780ff037424 */ /* 0x000fca00078e00ff */
[----:B--2---:R-:W-:-:S05]  /*1470*/  LOP3.LUT R2, R2, 0x500, R3, 0xd8, !PT ;  /* 0x0000050002027812 */ /* 0x004fca00078ed803 */
[----:B------:R2:W-:Y:S02]  /*1480*/  STS [UR8+0x8], R2 ;  /* 0x00000802ff007988 */ /* 0x0005e40008000808 */
.L_x_47:
[----:B------:R-:W-:Y:S05]  /*1490*/  @P3 BRA `(.L_x_49) ;  /* 0x0000000000283947 */ /* 0x000fea0003800000 */
[----:B--23-5:R-:W2:Y:S02]  /*14a0*/  LDS R2, [UR8+0x8] ;  /* 0x00000808ff027984 */ /* 0x02cea40008000800 */
[----:B--2---:R-:W-:-:S05]  /*14b0*/  LOP3.LUT R2, R2, 0x1800, RZ, 0xb8, !PT ;  /* 0x0000180002027812 */ /* 0x004fca00078eb8ff */
[----:B------:R3:W-:Y:S02]  /*14c0*/  STS [UR8+0x8], R2 ;  /* 0x00000802ff007988 */ /* 0x0007e40008000808 */
.L_x_48:
[----:B------:R-:W-:Y:S05]  /*14d0*/  @P3 BREAK.RELIABLE B4 ;  /* 0x0000000000043942 */ /* 0x000fea0003800100 */
[----:B------:R-:W-:Y:S05]  /*14e0*/  @P3 BRA `(.L_x_50) ;  /* 0x0000000000243947 */ /* 0x000fea0003800000 */
[----:B--23--:R-:W2:Y:S01]  /*14f0*/  LDS R2, [UR8+0x8] ;  /* 0x00000808ff027984 */ /* 0x00cea20008000800 */
[----:B------:R-:W-:-:S05]  /*1500*/  IMAD.MOV.U32 R3, RZ, RZ, 0x6000 ;  /* 0x00006000ff037424 */ /* 0x000fca00078e00ff */
[----:B--2---:R-:W-:-:S04]  /*1510*/  LOP3.LUT R2, R2, 0x6000, R3, 0xd8, !PT ;  /* 0x0000600002027812 */ /* 0x004fc800078ed803 */
[----:B------:R-:W-:-:S05]  /*1520*/  LOP3.LUT R2, R2, 0x400000, RZ, 0xb8, !PT ;  /* 0x0040000002027812 */ /* 0x000fca00078eb8ff */
[----:B------:R2:W-:Y:S02]  /*1530*/  STS [UR8+0x8], R2 ;  /* 0x00000802ff007988 */ /* 0x0005e40008000808 */
.L_x_49:
[----:B------:R-:W-:Y:S05]  /*1540*/  BSYNC.RELIABLE B4 ;  /* 0x0000000000047941 */ /* 0x000fea0003800100 */
.L_x_46:
[----:B--23-5:R-:W2:Y:S02]  /*1550*/  @!P3 LDS R2, [UR8+0x8] ;  /* 0x00000808ff02b984 */ /* 0x02cea40008000800 */
[----:B--2---:R-:W-:-:S05]  /*1560*/  @!P3 LOP3.LUT R2, R2, 0x8000, RZ, 0xb8, !PT ;  /* 0x000080000202b812 */ /* 0x004fca00078eb8ff */
[----:B------:R5:W-:Y:S02]  /*1570*/  @!P3 STS [UR8+0x8], R2 ;  /* 0x00000802ff00b988 */ /* 0x000be40008000808 */
.L_x_50:
[----:B------:R-:W-:Y:S05]  /*1580*/  BSYNC.RECONVERGENT B5 ;  /* 0x0000000000057941 */ /* 0x000fea0003800200 */
.L_x_45:
[----:B------:R-:W-:Y:S05]  /*1590*/  WARPSYNC.ALL ;  /* 0x0000000000007948 */ /* 0x000fea0003800000 */
[----:B------:R-:W-:Y:S01]  /*15a0*/  NOP ;  /* 0x0000000000007918 */ /* 0x000fe20000000000 */
[----:B------:R-:W-:-:S04]  /*15b0*/  UIADD3 UR4, UPT, UPT, UR4, 0x100, URZ ;  /* 0x0000010004047890 */ /* 0x000fc8000fffe0ff */
[----:B------:R-:W-:-:S04]  /*15c0*/  UIADD3 UR23, UP0, UPT, UR4, UR16, URZ ;  /* 0x0000001004177290 */ /* 0x000fc8000ff1e0ff */
[----:B------:R-:W-:Y:S01]  /*15d0*/  ULEA.HI.X.SX32 UR28, UR4, UR17, 0x1, UP0 ;  /* 0x00000011041c7291 */ /* 0x000fe200080f0eff */
[----:B------:R-:W-:Y:S11]  /*15e0*/  @P0 BRA `(.L_x_51) ;  /* 0x0000000000380947 */ /* 0x000ff60003800000 */
[----:B--23-5:R-:W2:Y:S01]  /*15f0*/  S2R R2, SR_LANEID ;  /* 0x0000000000027919 */ /* 0x02cea20000000000 */
[----:B------:R-:W-:Y:S05]  /*1600*/  WARPSYNC.ALL ;  /* 0x0000000000007948 */ /* 0x000fea0003800000 */
[----:B------:R-:W-:Y:S01]  /*1610*/  NOP ;  /* 0x0000000000007918 */ /* 0x000fe20000000000 */
[----:B--2---:R-:W-:-:S05]  /*1620*/  IMAD.SHL.U32 R4, R2, 0x4, RZ ;  /* 0x0000000402047824 */ /* 0x004fca00078e00ff */
[----:B------:R-:W2:Y:S01]  /*1630*/  LDS R5, [R4+UR8] ;  /* 0x0000000804057984 */ /* 0x000ea20008000800 */
[----:B------:R-:W-:Y:S01]  /*1640*/  IADD3 R2, P1, PT, R4, UR23, RZ ;  /* 0x0000001704027c10 */ /* 0x000fe2000ff3e0ff */
[----:B------:R-:W-:-:S04]  /*1650*/  UMOV UR4, UR23 ;  /* 0x0000001700047c82 */ /* 0x000fc80008000000 */
[----:B------:R-:W-:Y:S01]  /*1660*/  IMAD.X R3, RZ, RZ, UR28, P1 ;  /* 0x0000001cff037e24 */ /* 0x000fe200088e06ff */
[----:B------:R-:W-:-:S04]  /*1670*/  UMOV UR5, UR28 ;  /* 0x0000001c00057c82 */ /* 0x000fc80008000000 */
[----:B--2---:R2:W3:Y:S01]  /*1680*/  ATOMG.E.EXCH.STRONG.GPU PT, RZ, [R2], R5 ;  /* 0x0000000502ff73a8 */ /* 0x0044e200041ee100 */
[----:B------:R-:W-:-:S04]  /*1690*/  DEPBAR {5,4,3,2,1,0} ;  /* 0x0000003f0000791a */ /* 0x000fc80000000000 */
[----:B------:R-:W5:Y:S02]  /*16a0*/  CCTL.E.C.LDCU.IV.DEEP [UR4] ;  /* 0x0000000004007540 */ /* 0x000f640009c08000 */
[----:B-----5:R2:W-:Y:S01]  /*16b0*/  UTMACCTL.IV [UR4] ;  /* 0x00000000040079b9 */ /* 0x0205e20008000000 */
[----:B------:R-:W-:Y:S01]  /*16c0*/  NOP ;  /* 0x0000000000007918 */ /* 0x000fe20000000000 */
.L_x_51:
[----:B------:R-:W-:Y:S05]  /*16d0*/  @P0 BRA `(.L_x_52) ;  /* 0x00000000000c0947 */ /* 0x000fea0003800000 */
[----:B------:R0:W-:Y:S01]  /*16e0*/  UTMACMDFLUSH ;  /* 0x00000000000079b7 */ /* 0x0001e20000000000 */
[----:B------:R-:W-:Y:S05]  /*16f0*/  @P0 BRA `(.L_x_52) ;  /* 0x0000000000040947 */ /* 0x000fea0003800000 */
[----:B------:R-:W-:-:S04]  /*1700*/  DEPBAR.LE SB0, 0x0 ;  /* 0x000080000000791a */ /* 0x000fc80000000000 */
.L_x_52:
[----:B------:R-:W-:Y:S05]  /*1710*/  WARPSYNC.ALL ;  /* 0x0000000000007948 */ /* 0x000fea0003800000 */
[----:B------:R-:W-:Y:S01]  /*1720*/  NOP ;  /* 0x0000000000007918 */ /* 0x000fe20000000000 */
[----:B---3--:R-:W-:Y:S01]  /*1730*/  BAR.SYNC.DEFER_BLOCKING 0x0 ;  /* 0x0000000000007b1d */ /* 0x008fe20000010000 */
[----:B------:R-:W-:Y:S01]  /*1740*/  ISETP.GE.AND P0, PT, R10, 0x1, PT ;  /* 0x000000010a00780c */ /* 0x000fe20003f06270 */
[----:B------:R-:W-:Y:S01]  /*1750*/  USHF.L.U32 UR11, UR11, 0x8, URZ ;  /* 0x000000080b0b7899 */ /* 0x000fe200080006ff */
[----:B--2--5:R-:W-:Y:S01]  /*1760*/  SHF.R.U32.HI R2, RZ, 0x5, R0 ;  /* 0x00000005ff027819 */ /* 0x024fe20000011600 */
[----:B------:R-:W-:-:S02]  /*1770*/  USHF.L.U32 UR27, UR6, 0x6, URZ ;  /* 0x00000006061b7899 */ /* 0x000fc400080006ff */
[----:B------:R-:W-:Y:S01]  /*1780*/  VOTEU.ALL UP0, P3 ;  /* 0x0000000000ff7886 */ /* 0x000fe20001800000 */
[----:B------:R-:W-:Y:S01]  /*1790*/  UMOV UR4, 0x1 ;  /* 0x0000000100047882 */ /* 0x000fe20000000000 */
[----:B------:R-:W-:Y:S01]  /*17a0*/  VOTEU.ALL UP1, P3 ;  /* 0x0000000000ff7886 */ /* 0x000fe20001820000 */
[----:B------:R-:W-:Y:S02]  /*17b0*/  R2UR UR22, R2 ;  /* 0x00000000021672ca */ /* 0x000fe400000e0000 */
[----:B------:R-:W-:-:S04]  /*17c0*/  @!UP0 UIADD3 UR16, UPT, UPT, -UR4, 0x100000, URZ ;  /* 0x0010000004108890 */ /* 0x000fc8000fffe1ff */
[----:B------:R-:W-:Y:S02]  /*17d0*/  @!UP0 USHF.L.U32 UR17, UR16, 0xb, URZ ;  /* 0x0000000b10118899 */ /* 0x000fe400080006ff */
[----:B------:R-:W-:Y:S02]  /*17e0*/  @!UP0 USHF.L.U32 UR16, UR16, 0x1, URZ ;  /* 0x0000000110108899 */ /* 0x000fe400080006ff */
[----:B------:R-:W-:-:S04]  /*17f0*/  @!UP0 UIADD3 UR4, UPT, UPT, -UR4, 0x100000, URZ ;  /* 0x0010000004048890 */ /* 0x000fc8000fffe1ff */
[----:B------:R-:W-:Y:S02]  /*1800*/  @!UP0 USHF.L.U32 UR5, UR4, 0xb, URZ ;  /* 0x0000000b04058899 */ /* 0x000fe400080006ff */
[----:B------:R-:W-:Y:S01]  /*1810*/  @!UP0 USHF.L.U32 UR4, UR4, 0x1, URZ ;  /* 0x0000000104048899 */ /* 0x000fe200080006ff */
[----:B------:R-:W-:Y:S01]  /*1820*/  VOTEU.ALL UP0, P3 ;  /* 0x0000000000ff7886 */ /* 0x000fe20001800000 */
[----:B------:R-:W2:Y:S04]  /*1830*/  FENCE.VIEW.ASYNC.S ;  /* 0x00000000000073c6 */ /* 0x000ea80000000000 */
[----:B--2---:R2:W3:Y:S06]  /*1840*/  @!UP0 SYNCS.EXCH.64 URZ, [UR8+0x5000], UR16 ;  /* 0x0050001008ff85b2 */ /* 0x0044ec0008000100 */
[----:B------:R2:W5:Y:S01]  /*1850*/  @!UP1 SYNCS.EXCH.64 URZ, [UR8+0x5010], UR4 ;  /* 0x0050100408ff95b2 */ /* 0x0005620008000100 */
[----:B------:R-:W-:Y:S05]  /*1860*/  @!P0 BRA `(.L_x_53) ;  /* 0x0000000400c48947 */ /* 0x000fea0003800000 */
[----:B---3-5:R-:W-:Y:S01]  /*1870*/  BAR.SYNC.DEFER_BLOCKING 0x0 ;  /* 0x0000000000007b1d */ /* 0x028fe20000010000 */
[----:B------:R-:W-:Y:S01]  /*1880*/  ELECT P1, URZ, PT ;  /* 0x0000000000ff782f */ /* 0x000fe20003820000 */
[----:B------:R-:W-:Y:S01]  /*1890*/  @!P3 IMAD.MOV.U32 R2, RZ, RZ, 0x5000 ;  /* 0x00005000ff02b424 */ /* 0x000fe200078e00ff */
[----:B--2---:R-:W-:Y:S02]  /*18a0*/  UIADD3 UR16, UPT, UPT, UR8, 0x4000, URZ ;  /* 0x0000400008107890 */ /* 0x004fe4000fffe0ff */
[----:B------:R-:W-:Y:S01]  /*18b0*/  ISETP.LT.U32.AND P1, PT, R68, 0x20, P1 ;  /* 0x000000204400780c */ /* 0x000fe20000f21070 */
[----:B------:R-:W-:Y:S01]  /*18c0*/  UMOV UR19, UR27 ;  /* 0x0000001b00137c82 */ /* 0x000fe20008000000 */
[----:B------:R-:W-:Y:S01]  /*18d0*/  ELECT P0, URZ, PT ;  /* 0x0000000000ff782f */ /* 0x000fe20003800000 */
[----:B------:R-:W-:-:S03]  /*18e0*/  USHF.R.U32.HI UR6, URZ, 0x4, UR8 ;  /* 0x00000004ff067899 */ /* 0x000fc60008011608 */
[----:B------:R-:W-:Y:S01]  /*18f0*/  ISETP.LT.U32.AND P0, PT, R68, 0x20, P0 ;  /* 0x000000204400780c */ /* 0x000fe20000701070 */
[----:B------:R-:W-:Y:S01]  /*1900*/  UMOV UR7, URZ ;  /* 0x000000ff00077c82 */ /* 0x000fe20008000000 */
[----:B------:R-:W-:Y:S01]  /*1910*/  USGXT.U32 UR6, UR6, 0xe ;  /* 0x0000000e0606789a */ /* 0x000fe20008000000 */
[----:B------:R-:W-:-:S04]  /*1920*/  UMOV UR5, URZ ;  /* 0x000000ff00057c82 */ /* 0x000fc80008000000 */
[----:B------:R-:W-:Y:S01]  /*1930*/  VOTEU.ANY UP0, P1 ;  /* 0x0000000000ff7886 */ /* 0x000fe20000800100 */
[----:B------:R-:W-:-:S04]  /*1940*/  VOTEU.ANY UP2, P1 ;  /* 0x0000000000ff7886 */ /* 0x000fc80000840100 */
[----:B------:R-:W-:Y:S02]  /*1950*/  @UP0 UIADD3 UR17, UPT, UPT, UR8, 0x5000, URZ ;  /* 0x0000500008110890 */ /* 0x000fe4000fffe0ff */
[----:B------:R2:W-:Y:S01]  /*1960*/  @!P3 SYNCS.ARRIVE.TRANS64 RZ, [UR8+0x5000], R2 ;  /* 0x00500002ffffb9a7 */ /* 0x0005e20008000008 */
[----:B------:R-:W-:Y:S01]  /*1970*/  @UP0 UMOV UR18, URZ ;  /* 0x000000ff00120c82 */ /* 0x000fe20008000000 */
[----:B------:R-:W-:Y:S01]  /*1980*/  BAR.SYNC.DEFER_BLOCKING 0x0 ;  /* 0x0000000000007b1d */ /* 0x000fe20000010000 */
[----:B------:R-:W-:-:S05]  /*1990*/  UISETP.NE.U32.AND UP0, UPT, UR22, URZ, UPT ;  /* 0x000000ff1600728c */ /* 0x000fca000bf05070 */
[----:B------:R-:W-:Y:S01]  /*19a0*/  VOTEU.ANY UP1, P0 ;  /* 0x0000000000ff7886 */ /* 0x000fe20000020100 */
[----:B------:R-:W-:-:S04]  /*19b0*/  VOTEU.ANY UP3, P0 ;  /* 0x0000000000ff7886 */ /* 0x000fc80000060100 */
[----:B------:R-:W-:Y:S01]  /*19c0*/  @UP1 UIADD3 UR4, UPT, UPT, UR8, 0x5000, URZ ;  /* 0x0000500008041890 */ /* 0x000fe2000fffe0ff */
[----:B------:R-:W-:-:S06]  /*19d0*/  @UP1 UMOV UR10, URZ ;  /* 0x000000ff000a1c82 */ /* 0x000fcc0008000000 */
[----:B------:R-:W-:Y:S01]  /*19e0*/  @UP3 UMOV UR9, UR4 ;  /* 0x0000000400093c82 */ /* 0x000fe20008000000 */
[----:B------:R-:W-:-:S04]  /*19f0*/  USHF.R.U32.HI UR4, URZ, 0x4, UR16 ;  /* 0x00000004ff047899 */ /* 0x000fc80008011610 */
[----:B------:R-:W-:Y:S01]  /*1a00*/  USGXT.U32 UR4, UR4, 0xe ;  /* 0x0000000e0404789a */ /* 0x000fe20008000000 */
[----:B------:R3:W-:Y:S01]  /*1a10*/  @UP2 UTMALDG.2D [UR16], [UR12] ;  /* 0x000000100c0025b4 */ /* 0x0007e20008008000 */
[----:B------:R5:W-:Y:S06]  /*1a20*/  MEMBAR.ALL.CTA ;  /* 0x0000000000007992 */ /* 0x000bec0000008000 */
[----:B-----5:R-:W5:Y:S01]  /*1a30*/  FENCE.VIEW.ASYNC.S ;  /* 0x00000000000073c6 */ /* 0x020f620000000000 */
[----:B---3--:R-:W-:Y:S01]  /*1a40*/  UMOV UR18, 0xfffffffe ;  /* 0xfffffffe00127882 */ /* 0x008fe20000000000 */
[----:B------:R-:W-:Y:S01]  /*1a50*/  UMOV UR19, 0x7fffbfdf ;  /* 0x7fffbfdf00137882 */ /* 0x000fe20000000000 */
[----:B------:R-:W-:Y:S01]  /*1a60*/  UMOV UR16, UR6 ;  /* 0x0000000600107c82 */ /* 0x000fe20008000000 */
[----:B------:R-:W-:-:S02]  /*1a70*/  UIADD3.64 UR20, UPT, UPT, UR6, -UR18, URZ ;  /* 0x8000001206147297 */ /* 0x000fc4000fffe0ff */
[----:B------:R-:W-:Y:S01]  /*1a80*/  UIADD3.64 UR18, UPT, UPT, UR4, -UR18, URZ ;  /* 0x8000001204127297 */ /* 0x000fe2000fffe0ff */
[----:B------:R-:W-:Y:S01]  /*1a90*/  UMOV UR17, 0x80004020 ;  /* 0x8000402000117882 */ /* 0x000fe20000000000 */
[----:B------:R-:W-:Y:S01]  /*1aa0*/  UMOV UR6, UR4 ;  /* 0x0000000400067c82 */ /* 0x000fe20008000000 */
[----:B------:R-:W-:Y:S01]  /*1ab0*/  UMOV UR7, 0x80004020 ;  /* 0x8000402000077882 */ /* 0x000fe20000000000 */
[----:B-----5:R-:W-:Y:S06]  /*1ac0*/  BAR.SYNC.DEFER_BLOCKING 0x0 ;  /* 0x0000000000007b1d */ /* 0x020fec0000010000 */
[----:B------:R2:W-:Y:S02]  /*1ad0*/  @UP3 UTMALDG.2D [UR8], [UR14] ;  /* 0x000000080e0035b4 */ /* 0x0005e40008008000 */
[----:B------:R-:W-:Y:S06]  /*1ae0*/  BAR.SYNC.DEFER_BLOCKING 0x0 ;  /* 0x0000000000007b1d */ /* 0x000fec0000010000 */
[----:B------:R-:W3:Y:S02]  /*1af0*/  SYNCS.PHASECHK.TRANS64.TRYWAIT P0, [UR8+0x5000], RZ ;  /* 0x005000ffff0075a7 */ /* 0x000ee40008001108 */
[----:B--23--:R-:W-:Y:S05]  /*1b00*/  @!P0 BRA `(.L_x_54) ;  /* 0x0000000c00288947 */ /* 0x00cfea0003800000 */
.L_x_66:
[----:B------:R-:W-:Y:S05]  /*1b10*/  BRA.U UP0, `(.L_x_55) ;  /* 0x00000001001c7547 */ /* 0x000fea000b800000 */
[----:B------:R-:W-:Y:S01]  /*1b20*/  UMOV UR4, 0x0 ;  /* 0x0000000000047882 */ /* 0x000fe20000000000 */
[----:B------:R-:W-:Y:S01]  /*1b30*/  UMOV UR5, 0x4400490 ;  /* 0x0440049000057882 */ /* 0x000fe20000000000 */
[----:B------:R-:W-:Y:S01]  /*1b40*/  UMOV UR24, 0x0 ;  /* 0x0000000000187882 */ /* 0x000fe20000000000 */
[----:B------:R-:W-:Y:S01]  /*1b50*/  UMOV UR25, 0x4400490 ;  /* 0x0440049000197882 */ /* 0x000fe20000000000 */
[----:B------:R2:W-:Y:S01]  /*1b60*/  UTCHMMA gdesc[UR6], gdesc[UR16], tmem[UR29], tmem[UR4], idesc[UR5], !UPT ;  /* 0x00ff0410060075ea */ /* 0x0005e2000f80001d */
[----:B------:R2:W-:Y:S01]  /*1b70*/  UTCHMMA gdesc[UR18], gdesc[UR20], tmem[UR29], tmem[UR24], idesc[UR25], UPT ;  /* 0x00ff1814120075ea */ /* 0x0005e2000b80001d */
[----:B------:R-:W-:Y:S02]  /*1b80*/  NOP ;  /* 0x0000000000007918 */ /* 0x000fe40000000000 */
.L_x_55:
[----:B------:R-:W-:Y:S01]  /*1b90*/  ELECT P0, URZ, PT ;  /* 0x0000000000ff782f */ /* 0x000fe20003800000 */
[----:B--2---:R-:W-:-:S03]  /*1ba0*/  UIADD3 UR4, UPT, UPT, UR8, 0x5010, URZ ;  /* 0x0000501008047890 */ /* 0x004fc6000fffe0ff */
[----:B------:R-:W-:Y:S01]  /*1bb0*/  ISETP.LT.U32.AND P0, PT, R68, 0x20, P0 ;  /* 0x000000204400780c */ /* 0x000fe20000701070 */
[----:B------:R-:W-:-:S12]  /*1bc0*/  UMOV UR5, URZ ;  /* 0x000000ff00057c82 */ /* 0x000fd80008000000 */
[----:B------:R-:W-:Y:S01]  /*1bd0*/  VOTEU.ANY UP0, P0 ;  /* 0x0000000000ff7886 */ /* 0x000fe20000000100 */
[----:B------:R-:W-:Y:S01]  /*1be0*/  VOTEU.ANY UP1, P0 ;  /* 0x0000000000ff7886 */ /* 0x000fe20000020100 */
[----:B------:R-:W-:-:S03]  /*1bf0*/  ISETP.GE.U32.AND P0, PT, R10, 0x21, PT ;  /* 0x000000210a00780c */ /* 0x000fc60003f06070 */
[----:B------:R-:W-:Y:S02]  /*1c00*/  @UP0 UMOV UR9, UR4 ;  /* 0x0000000400090c82 */ /* 0x000fe40008000000 */
[----:B------:R2:W-:Y:S01]  /*1c10*/  @UP1 UTCBAR [UR9], URZ ;  /* 0x000000ff090013e9 */ /* 0x0005e200080000ff */
[----:B------:R-:W-:Y:S06]  /*1c20*/  BAR.SYNC.DEFER_BLOCKING 0x0 ;  /* 0x0000000000007b1d */ /* 0x000fec0000010000 */
[----:B------:R-:W3:Y:S02]  /*1c30*/  SYNCS.PHASECHK.TRANS64.TRYWAIT P1, [UR8+0x5010], RZ ;  /* 0x005010ffff0075a7 */ /* 0x000ee40008021108 */
[----:B--23--:R-:W-:Y:S05]  /*1c40*/  @!P1 BRA `(.L_x_56) ;  /* 0x0000000800e49947 */ /* 0x00cfea0003800000 */
.L_x_67:
[----:B------:R-:W-:Y:S05]  /*1c50*/  @!P0 BRA `(.L_x_53) ;  /* 0x0000000000c88947 */ /* 0x000fea0003800000 */
[----:B------:R-:W-:Y:S01]  /*1c60*/  IMAD.MOV.U32 R2, RZ, RZ, 0x1 ;  /* 0x00000001ff027424 */ /* 0x000fe200078e00ff */
[----:B------:R-:W2:Y:S01]  /*1c70*/  LDCU UR32, c[0x0][0x3a0] ;  /* 0x00007400ff2077ac */ /* 0x000ea20008000800 */
[----:B------:R-:W-:-:S05]  /*1c80*/  UMOV UR26, 0x20 ;  /* 0x00000020001a7882 */ /* 0x000fca0000000000 */
.L_x_60:
[----:B------:R-:W-:Y:S01]  /*1c90*/  BAR.SYNC.DEFER_BLOCKING 0x0 ;  /* 0x0000000000007b1d */ /* 0x000fe20000010000 */
[----:B------:R-:W-:Y:S01]  /*1ca0*/  ELECT P1, URZ, PT ;  /* 0x0000000000ff782f */ /* 0x000fe20003820000 */
[----:B------:R-:W-:Y:S01]  /*1cb0*/  @!P3 IMAD.MOV.U32 R3, RZ, RZ, 0x5000 ;  /* 0x00005000ff03b424 */ /* 0x000fe200078e00ff */
[----:B------:R-:W-:Y:S02]  /*1cc0*/  ELECT P0, URZ, PT ;  /* 0x0000000000ff782f */ /* 0x000fe40003800000 */
[C---:B------:R-:W-:Y:S01]  /*1cd0*/  ISETP.LT.U32.AND P1, PT, R68.reuse, 0x20, P1 ;  /* 0x000000204400780c */ /* 0x040fe20000f21070 */
[----:B------:R-:W-:Y:S01]  /*1ce0*/  UMOV UR10, UR26 ;  /* 0x0000001a000a7c82 */ /* 0x000fe20008000000 */
[----:B------:R-:W-:-:S11]  /*1cf0*/  ISETP.LT.U32.AND P0, PT, R68, 0x20, P0 ;  /* 0x000000204400780c */ /* 0x000fd60000701070 */
[----:B------:R-:W-:Y:S02]  /*1d00*/  VOTEU.ANY UP0, P1 ;  /* 0x0000000000ff7886 */ /* 0x000fe40000800100 */
[----:B------:R-:W-:-:S03]  /*1d10*/  VOTEU.ANY UP1, P0 ;  /* 0x0000000000ff7886 */ /* 0x000fc60000020100 */
[----:B------:R-:W-:Y:S02]  /*1d20*/  @UP0 UIADD3 UR24, UPT, UPT, UR8, 0x4000, URZ ;  /* 0x0000400008180890 */ /* 0x000fe4000fffe0ff */
[----:B------:R3:W-:Y:S01]  /*1d30*/  @!P3 SYNCS.ARRIVE.TRANS64 RZ, [UR8+0x5000], R3 ;  /* 0x00500003ffffb9a7 */ /* 0x0007e20008000008 */
[----:B------:R-:W-:Y:S01]  /*1d40*/  @UP0 UIADD3 UR25, UPT, UPT, UR8, 0x5000, URZ ;  /* 0x0000500008190890 */ /* 0x000fe2000fffe0ff */
[----:B------:R-:W-:Y:S01]  /*1d50*/  VOTEU.ANY UP0, P1 ;  /* 0x0000000000ff7886 */ /* 0x000fe20000800100 */
[----:B------:R-:W-:Y:S01]  /*1d60*/  BAR.SYNC.DEFER_BLOCKING 0x0 ;  /* 0x0000000000007b1d */ /* 0x000fe20000010000 */
[----:B------:R-:W-:Y:S01]  /*1d70*/  @UP1 UIADD3 UR9, UPT, UPT, UR8, 0x5000, URZ ;  /* 0x0000500008091890 */ /* 0x000fe2000fffe0ff */
[----:B---3--:R-:W-:-:S04]  /*1d80*/  IMAD.U32 R3, R2, -0x80000000, RZ ;  /* 0x8000000002037824 */ /* 0x008fc800078e00ff */
[----:B------:R-:W-:Y:S01]  /*1d90*/  VOTEU.ANY UP1, P0 ;  /* 0x0000000000ff7886 */ /* 0x000fe20000020100 */
[----:B------:R3:W-:Y:S01]  /*1da0*/  @UP0 UTMALDG.2D [UR24], [UR12] ;  /* 0x000000180c0005b4 */ /* 0x0007e20008008000 */
[----:B------:R-:W-:Y:S01]  /*1db0*/  UISETP.NE.U32.AND UP0, UPT, UR22, URZ, UPT ;  /* 0x000000ff1600728c */ /* 0x000fe2000bf05070 */
[----:B------:R5:W-:Y:S06]  /*1dc0*/  MEMBAR.ALL.CTA ;  /* 0x0000000000007992 */ /* 0x000bec0000008000 */
[----:B-----5:R-:W5:Y:S02]  /*1dd0*/  FENCE.VIEW.ASYNC.S ;  /* 0x00000000000073c6 */ /* 0x020f640000000000 */
[----:B-----5:R-:W-:Y:S06]  /*1de0*/  BAR.SYNC.DEFER_BLOCKING 0x0 ;  /* 0x0000000000007b1d */ /* 0x020fec0000010000 */
[----:B------:R3:W-:Y:S02]  /*1df0*/  @UP1 UTMALDG.2D [UR8], [UR14] ;  /* 0x000000080e0015b4 */ /* 0x0007e40008008000 */
[----:B------:R-:W-:Y:S06]  /*1e00*/  BAR.SYNC.DEFER_BLOCKING 0x0 ;  /* 0x0000000000007b1d */ /* 0x000fec0000010000 */
[----:B------:R-:W5:Y:S02]  /*1e10*/  SYNCS.PHASECHK.TRANS64.TRYWAIT P0, [UR8+0x5000], R3 ;  /* 0x00500003ff0075a7 */ /* 0x000f640008001108 */
[----:B---3-5:R-:W-:Y:S05]  /*1e20*/  @!P0 BRA `(.L_x_57) ;  /* 0x0000000800788947 */ /* 0x028fea0003800000 */
.L_x_68:
[----:B------:R-:W-:Y:S05]  /*1e30*/  BRA.U UP0, `(.L_x_58) ;  /* 0x00000001001c7547 */ /* 0x000fea000b800000 */
[----:B------:R-:W-:Y:S01]  /*1e40*/  UMOV UR24, 0x0 ;  /* 0x0000000000187882 */ /* 0x000fe20000000000 */
[----:B------:R-:W-:Y:S01]  /*1e50*/  UMOV UR25, 0x4400490 ;  /* 0x0440049000197882 */ /* 0x000fe20000000000 */
[----:B------:R-:W-:Y:S01]  /*1e60*/  UMOV UR30, 0x0 ;  /* 0x00000000001e7882 */ /* 0x000fe20000000000 */
[----:B------:R-:W-:Y:S01]  /*1e70*/  UMOV UR31, 0x4400490 ;  /* 0x04400490001f7882 */ /* 0x000fe20000000000 */
[----:B------:R3:W-:Y:S01]  /*1e80*/  UTCHMMA gdesc[UR6], gdesc[UR16], tmem[UR29], tmem[UR24], idesc[UR25], UPT ;  /* 0x00ff1810060075ea */ /* 0x0007e2000b80001d */
[----:B------:R3:W-:Y:S01]  /*1e90*/  UTCHMMA gdesc[UR18], gdesc[UR20], tmem[UR29], tmem[UR30], idesc[UR31], UPT ;  /* 0x00ff1e14120075ea */ /* 0x0007e2000b80001d */
[----:B------:R-:W-:Y:S02]  /*1ea0*/  NOP ;  /* 0x0000000000007918 */ /* 0x000fe40000000000 */
.L_x_58:
[----:B------:R-:W-:-:S04]  /*1eb0*/  ELECT P0, URZ, PT ;  /* 0x0000000000ff782f */ /* 0x000fc80003800000 */
[----:B------:R-:W-:-:S13]  /*1ec0*/  ISETP.LT.U32.AND P0, PT, R68, 0x20, P0 ;  /* 0x000000204400780c */ /* 0x000fda0000701070 */
[----:B------:R-:W-:Y:S01]  /*1ed0*/  VOTEU.ANY UP0, P0 ;  /* 0x0000000000ff7886 */ /* 0x000fe20000000100 */
[----:B------:R-:W-:-:S04]  /*1ee0*/  VOTEU.ANY UP1, P0 ;  /* 0x0000000000ff7886 */ /* 0x000fc80000020100 */
[----:B------:R-:W-:Y:S02]  /*1ef0*/  @UP0 UMOV UR9, UR4 ;  /* 0x0000000400090c82 */ /* 0x000fe40008000000 */
[----:B------:R5:W-:Y:S01]  /*1f00*/  @UP1 UTCBAR [UR9], URZ ;  /* 0x000000ff090013e9 */ /* 0x000be200080000ff */
[----:B------:R-:W-:Y:S06]  /*1f10*/  BAR.SYNC.DEFER_BLOCKING 0x0 ;  /* 0x0000000000007b1d */ /* 0x000fec0000010000 */
[----:B------:R-:W3:Y:S02]  /*1f20*/  SYNCS.PHASECHK.TRANS64.TRYWAIT P0, [UR8+0x5010], R3 ;  /* 0x00501003ff0075a7 */ /* 0x000ee40008001108 */
[----:B---3-5:R-:W-:Y:S05]  /*1f30*/  @!P0 BRA `(.L_x_59) ;  /* 0x0000000800408947 */ /* 0x028fea0003800000 */
.L_x_69:
[----:B------:R-:W-:Y:S01]  /*1f40*/  UIADD3 UR26, UPT, UPT, UR26, 0x20, URZ ;  /* 0x000000201a1a7890 */ /* 0x000fe2000fffe0ff */
[----:B------:R-:W-:-:S03]  /*1f50*/  LOP3.LUT R2, R2, 0x1, RZ, 0x3c, !PT ;  /* 0x0000000102027812 */ /* 0x000fc600078e3cff */
[----:B--2---:R-:W-:-:S09]  /*1f60*/  UISETP.GE.AND UP0, UPT, UR26, UR32, UPT ;  /* 0x000000201a00728c */ /* 0x004fd2000bf06270 */
[----:B------:R-:W-:Y:S05]  /*1f70*/  BRA.U !UP0, `(.L_x_60) ;  /* 0xfffffffd08447547 */ /* 0x000fea000b83ffff */
.L_x_53:
[----:B---3-5:R-:W-:Y:S06]  /*1f80*/  BAR.SYNC.DEFER_BLOCKING 0x0 ;  /* 0x0000000000007b1d */ /* 0x028fec0000010000 */
[----:B------:R-:W-:Y:S04]  /*1f90*/  BSSY.RECONVERGENT B5, `(.L_x_61) ;  /* 0x0000004000057945 */ /* 0x000fe80003800200 */
[----:B------:R-:W-:Y:S05]  /*1fa0*/  @P3 BRA `(.L_x_62) ;  /* 0x0000000000083947 */ /* 0x000fea0003800000 */
[----:B------:R-:W3:Y:S02]  /*1fb0*/  SYNCS.CCTL.IV [UR8+0x5000] ;  /* 0x00500000ff0079b1 */ /* 0x000ee40008000008 */
[----:B---3--:R-:W3:Y:S02]  /*1fc0*/  SYNCS.CCTL.IV [UR8+0x5010] ;  /* 0x00501000ff0079b1 */ /* 0x008ee40008000008 */
.L_x_62:
[----:B--2---:R-:W-:Y:S05]  /*1fd0*/  BSYNC.RECONVERGENT B5 ;  /* 0x0000000000057941 */ /* 0x004fea0003800200 */
.L_x_61:
[----:B------:R-:W-:Y:S01]  /*1fe0*/  ULOP3.LUT UR4, UR22, 0x3, URZ, 0xc0, !UPT ;  /* 0x0000000316047892 */ /* 0x000fe2000f8ec0ff */
[C---:B------:R-:W-:Y:S01]  /*1ff0*/  IMAD.SHL.U32 R4, R0.reuse, 0x80, RZ ;  /* 0x0000008000047824 */ /* 0x040fe200078e00ff */
[----:B------:R-:W-:Y:S01]  /*2000*/  USHF.L.U32 UR22, UR22, 0x5, URZ ;  /* 0x0000000516167899 */ /* 0x000fe200080006ff */
[C---:B------:R-:W-:Y:S01]  /*2010*/  IMAD.SHL.U32 R2, R0.reuse, 0x40, RZ ;  /* 0x0000004000027824 */ /* 0x040fe200078e00ff */
[----:B------:R-:W-:Y:S01]  /*2020*/  ULEA UR5, UR4, UR29, 0x15 ;  /* 0x0000001d04057291 */ /* 0x000fe2000f8ea8ff */
[C---:B------:R-:W-:Y:S01]  /*2030*/  IMAD.SHL.U32 R3, R0.reuse, 0x10, RZ ;  /* 0x0000001000037824 */ /* 0x040fe200078e00ff */
[----:B------:R-:W-:Y:S01]  /*2040*/  ULOP3.LUT UR22, UR22, 0x80, URZ, 0xc0, !UPT ;  /* 0x0000008016167892 */ /* 0x000fe2000f8ec0ff */
[----:B------:R-:W-:Y:S01]  /*2050*/  IMAD.SHL.U32 R0, R0, 0x200, RZ ;  /* 0x0000020000007824 */ /* 0x000fe200078e00ff */
[----:B------:R-:W-:Y:S02]  /*2060*/  LOP3.LUT R5, R4, 0x4780, RZ, 0xc0, !PT ;  /* 0x0000478004057812 */ /* 0x000fe400078ec0ff */
[----:B------:R-:W-:-:S02]  /*2070*/  ELECT P0, URZ, PT ;  /* 0x0000000000ff782f */ /* 0x000fc40003800000 */
[----:B------:R-:W-:Y:S01]  /*2080*/  LOP3.LUT R2, R2, 0x1800, RZ, 0xc0, !PT ;  /* 0x0000180002027812 */ /* 0x000fe200078ec0ff */
[----:B------:R-:W-:Y:S01]  /*2090*/  UIADD3 UR5, UPT, UPT, UR5, UR22, URZ ;  /* 0x0000001605057290 */ /* 0x000fe2000fffe0ff */
[----:B------:R-:W-:Y:S01]  /*20a0*/  LOP3.LUT R5, R5, 0x2000, R0, 0xf8, !PT ;  /* 0x0000200005057812 */ /* 0x000fe200078ef800 */
[----:B------:R-:W-:Y:S01]  /*20b0*/  ULEA UR13, UR4, UR11, 0x6 ;  /* 0x0000000b040d7291 */ /* 0x000fe2000f8e30ff */
[----:B------:R-:W-:Y:S01]  /*20c0*/  LOP3.LUT R2, R2, 0x70, R3, 0xf8, !PT ;  /* 0x0000007002027812 */ /* 0x000fe200078ef803 */
[----:B------:R-:W-:Y:S01]  /*20d0*/  ULEA UR12, UR4, UR8, 0xd ;  /* 0x00000008040c7291 */ /* 0x000fe2000f8e68ff */
[----:B------:R-:W-:Y:S01]  /*20e0*/  ISETP.LT.U32.AND P0, PT, R68, 0x80, P0 ;  /* 0x000000804400780c */ /* 0x000fe20000701070 */
[----:B------:R-:W-:Y:S01]  /*20f0*/  UMOV UR14, UR27 ;  /* 0x0000001b000e7c82 */ /* 0x000fe20008000000 */
[----:B------:R-:W-:Y:S02]  /*2100*/  LOP3.LUT R2, R5, R2, RZ, 0xfc, !PT ;  /* 0x0000000205027212 */ /* 0x000fe400078efcff */
[----:B----4-:R-:W-:Y:S01]  /*2110*/  LDTM.16dp32bit_t0_t15.x64 R4, tmem[UR5] ;  /* 0x00000005000479ee */ /* 0x010fe20008b00000 */
[----:B------:R-:W2:Y:S01]  /*2120*/  LDTM.16dp32bit_t16_t31.x64 R4, tmem[UR5+0x40] ;  /* 0x00004005000479ee */ /* 0x000ea20008b20000 */
[----:B------:R-:W-:Y:S01]  /*2130*/  NOP ;  /* 0x0000000000007918 */ /* 0x000fe20000000000 */
[----:B------:R-:W-:-:S02]  /*2140*/  LOP3.LUT R0, R2, 0x10, RZ, 0x3c, !PT ;  /* 0x0000001002007812 */ /* 0x000fc400078e3cff */
[----:B------:R-:W-:-:S04]  /*2150*/  LOP3.LUT R3, R2, 0x20, RZ, 0x3c, !PT ;  /* 0x0000002002037812 */ /* 0x000fc800078e3cff */
[----:B--2---:R-:W-:Y:S01]  /*2160*/  VOTEU.ANY UP0, P0 ;  /* 0x0000000000ff7886 */ /* 0x004fe20000000100 */
[----:B------:R-:W-:-:S04]  /*2170*/  VOTEU.ANY UP1, P0 ;  /* 0x0000000000ff7886 */ /* 0x000fc80000020100 */
[----:B------:R-:W-:Y:S01]  /*2180*/  @UP0 UMOV UR4, UR23 ;  /* 0x0000001700040c82 */ /* 0x000fe20008000000 */
[----:B------:R-:W-:Y:S01]  /*2190*/  @UP0 UMOV UR5, UR28 ;  /* 0x0000001c00050c82 */ /* 0x000fe20008000000 */
[----:B---3--:R-:W-:Y:S01]  /*21a0*/  BAR.SYNC.DEFER_BLOCKING 0x0 ;  /* 0x0000000000007b1d */ /* 0x008fe20000010000 */
[----:B------:R-:W-:Y:S02]  /*21b0*/  F2FP.BF16.F32.PACK_AB R4, R5, R4 ;  /* 0x000000040504723e */ /* 0x000fe400000010ff */
[----:B------:R-:W-:Y:S02]  /*21c0*/  F2FP.BF16.F32.PACK_AB R5, R7, R6 ;  /* 0x000000060705723e */ /* 0x000fe400000010ff */
[----:B------:R-:W-:Y:S02]  /*21d0*/  F2FP.BF16.F32.PACK_AB R12, R13, R12 ;  /* 0x0000000c0d0c723e */ /* 0x000fe400000010ff */
[----:B------:R-:W-:Y:S02]  /*21e0*/  F2FP.BF16.F32.PACK_AB R6, R9, R8 ;  /* 0x000000080906723e */ /* 0x000fe400000010ff */
[----:B------:R-:W-:-:S02]  /*21f0*/  F2FP.BF16.F32.PACK_AB R7, R11, R10 ;  /* 0x0000000a0b07723e */ /* 0x000fc400000010ff */
[----:B------:R-:W-:Y:S02]  /*2200*/  F2FP.BF16.F32.PACK_AB R13, R15, R14 ;  /* 0x0000000e0f0d723e */ /* 0x000fe400000010ff */
[----:B------:R-:W-:Y:S02]  /*2210*/  F2FP.BF16.F32.PACK_AB R20, R21, R20 ;  /* 0x000000141514723e */ /* 0x000fe400000010ff */
[----:B------:R-:W-:Y:S02]  /*2220*/  F2FP.BF16.F32.PACK_AB R14, R17, R16 ;  /* 0x00000010110e723e */ /* 0x000fe400000010ff */
[----:B------:R-:W-:Y:S01]  /*2230*/  F2FP.BF16.F32.PACK_AB R15, R19, R18 ;  /* 0x00000012130f723e */ /* 0x000fe200000010ff */
[----:B------:R2:W-:Y:S01]  /*2240*/  STS.128 [R2+UR8], R4 ;  /* 0x0000000402007988 */ /* 0x0005e20008000c08 */
[----:B------:R-:W-:Y:S02]  /*2250*/  F2FP.BF16.F32.PACK_AB R21, R23, R22 ;  /* 0x000000161715723e */ /* 0x000fe400000010ff */
[----:B------:R-:W-:Y:S01]  /*2260*/  F2FP.BF16.F32.PACK_AB R28, R29, R28 ;  /* 0x0000001c1d1c723e */ /* 0x000fe200000010ff */
[----:B------:R2:W-:Y:S01]  /*2270*/  STS.128 [R0+UR8], R12 ;  /* 0x0000000c00007988 */ /* 0x0005e20008000c08 */
[----:B------:R-:W-:-:S02]  /*2280*/  F2FP.BF16.F32.PACK_AB R22, R25, R24 ;  /* 0x000000181916723e */ /* 0x000fc400000010ff */
[----:B------:R-:W-:Y:S02]  /*2290*/  F2FP.BF16.F32.PACK_AB R23, R27, R26 ;  /* 0x0000001a1b17723e */ /* 0x000fe400000010ff */
[----:B------:R-:W-:Y:S02]  /*22a0*/  F2FP.BF16.F32.PACK_AB R29, R31, R30 ;  /* 0x0000001e1f1d723e */ /* 0x000fe400000010ff */
[----:B------:R-:W-:Y:S01]  /*22b0*/  F2FP.BF16.F32.PACK_AB R36, R37, R36 ;  /* 0x000000242524723e */ /* 0x000fe200000010ff */
[----:B------:R2:W-:Y:S01]  /*22c0*/  STS.128 [R3+UR8], R20 ;  /* 0x0000001403007988 */ /* 0x0005e20008000c08 */
[----:B------:R-:W-:Y:S02]  /*22d0*/  F2FP.BF16.F32.PACK_AB R30, R33, R32 ;  /* 0x00000020211e723e */ /* 0x000fe400000010ff */
[----:B------:R-:W-:Y:S02]  /*22e0*/  F2FP.BF16.F32.PACK_AB R31, R35, R34 ;  /* 0x00000022231f723e */ /* 0x000fe400000010ff */
[----:B------:R-:W-:-:S02]  /*22f0*/  F2FP.BF16.F32.PACK_AB R37, R39, R38 ;  /* 0x000000262725723e */ /* 0x000fc400000010ff */
[----:B------:R-:W-:Y:S02]  /*2300*/  F2FP.BF16.F32.PACK_AB R44, R45, R44 ;  /* 0x0000002c2d2c723e */ /* 0x000fe400000010ff */
[----:B------:R-:W-:Y:S02]  /*2310*/  LOP3.LUT R8, R2, 0x30, RZ, 0x3c, !PT ;  /* 0x0000003002087812 */ /* 0x000fe400078e3cff */
[----:B------:R-:W-:Y:S02]  /*2320*/  F2FP.BF16.F32.PACK_AB R38, R41, R40 ;  /* 0x000000282926723e */ /* 0x000fe400000010ff */
[----:B------:R-:W-:Y:S01]  /*2330*/  F2FP.BF16.F32.PACK_AB R39, R43, R42 ;  /* 0x0000002a2b27723e */ /* 0x000fe200000010ff */
[----:B------:R2:W-:Y:S01]  /*2340*/  STS.128 [R8+UR8], R28 ;  /* 0x0000001c08007988 */ /* 0x0005e20008000c08 */
[----:B------:R-:W-:Y:S02]  /*2350*/  F2FP.BF16.F32.PACK_AB R45, R47, R46 ;  /* 0x0000002e2f2d723e */ /* 0x000fe400000010ff */
[----:B------:R-:W-:-:S02]  /*2360*/  F2FP.BF16.F32.PACK_AB R52, R53, R52 ;  /* 0x000000343534723e */ /* 0x000fc400000010ff */
[C---:B------:R-:W-:Y:S02]  /*2370*/  LOP3.LUT R9, R2.reuse, 0x40, RZ, 0x3c, !PT ;  /* 0x0000004002097812 */ /* 0x040fe400078e3cff */
[----:B------:R-:W-:Y:S02]  /*2380*/  F2FP.BF16.F32.PACK_AB R46, R49, R48 ;  /* 0x00000030312e723e */ /* 0x000fe400000010ff */
[----:B------:R-:W-:Y:S01]  /*2390*/  F2FP.BF16.F32.PACK_AB R47, R51, R50 ;  /* 0x00000032332f723e */ /* 0x000fe200000010ff */
[----:B------:R2:W-:Y:S01]  /*23a0*/  STS.128 [R9+UR8], R36 ;  /* 0x0000002409007988 */ /* 0x0005e20008000c08 */
[----:B------:R-:W-:Y:S02]  /*23b0*/  F2FP.BF16.F32.PACK_AB R53, R55, R54 ;  /* 0x000000363735723e */ /* 0x000fe400000010ff */
[----:B------:R-:W-:Y:S02]  /*23c0*/  F2FP.BF16.F32.PACK_AB R60, R61, R60 ;  /* 0x0000003c3d3c723e */ /* 0x000fe400000010ff */
[----:B------:R-:W-:-:S02]  /*23d0*/  LOP3.LUT R10, R2, 0x50, RZ, 0x3c, !PT ;  /* 0x00000050020a7812 */ /* 0x000fc400078e3cff */
[----:B------:R-:W-:Y:S02]  /*23e0*/  F2FP.BF16.F32.PACK_AB R54, R57, R56 ;  /* 0x000000383936723e */ /* 0x000fe400000010ff */
[----:B------:R-:W-:Y:S01]  /*23f0*/  F2FP.BF16.F32.PACK_AB R55, R59, R58 ;  /* 0x0000003a3b37723e */ /* 0x000fe200000010ff */
[----:B------:R2:W-:Y:S01]  /*2400*/  STS.128 [R10+UR8], R44 ;  /* 0x0000002c0a007988 */ /* 0x0005e20008000c08 */
[----:B------:R-:W-:Y:S02]  /*2410*/  F2FP.BF16.F32.PACK_AB R61, R63, R62 ;  /* 0x0000003e3f3d723e */ /* 0x000fe400000010ff */
[C---:B------:R-:W-:Y:S02]  /*2420*/  LOP3.LUT R11, R2.reuse, 0x60, RZ, 0x3c, !PT ;  /* 0x00000060020b7812 */ /* 0x040fe400078e3cff */
[----:B------:R-:W-:Y:S02]  /*2430*/  F2FP.BF16.F32.PACK_AB R62, R65, R64 ;  /* 0x00000040413e723e */ /* 0x000fe400000010ff */
[----:B------:R-:W-:Y:S01]  /*2440*/  F2FP.BF16.F32.PACK_AB R63, R67, R66 ;  /* 0x00000042433f723e */ /* 0x000fe200000010ff */
[----:B------:R2:W-:Y:S01]  /*2450*/  STS.128 [R11+UR8], R52 ;  /* 0x000000340b007988 */ /* 0x0005e20008000c08 */
[----:B------:R-:W-:-:S05]  /*2460*/  LOP3.LUT R16, R2, 0x70, RZ, 0x3c, !PT ;  /* 0x0000007002107812 */ /* 0x000fca00078e3cff */
[----:B------:R2:W-:Y:S01]  /*2470*/  STS.128 [R16+UR8], R60 ;  /* 0x0000003c10007988 */ /* 0x0005e20008000c08 */
[----:B------:R3:W-:Y:S06]  /*2480*/  MEMBAR.ALL.CTA ;  /* 0x0000000000007992 */ /* 0x0007ec0000008000 */
[----:B---3--:R-:W3:Y:S02]  /*2490*/  FENCE.VIEW.ASYNC.S ;  /* 0x00000000000073c6 */ /* 0x008ee40000000000 */
[----:B---3--:R-:W-:Y:S06]  /*24a0*/  BAR.SYNC.DEFER_BLOCKING 0x0 ;  /* 0x0000000000007b1d */ /* 0x008fec0000010000 */
[----:B------:R2:W-:Y:S01]  /*24b0*/  @UP1 UTMASTG.2D [UR12], [UR4] ;  /* 0x0000000c040013b5 */ /* 0x0005e20008008000 */
[----:B------:R0:W-:Y:S01]  /*24c0*/  UTMACMDFLUSH ;  /* 0x00000000000079b7 */ /* 0x0001e20000000000 */
[----:B------:R-:W-:-:S04]  /*24d0*/  DEPBAR.LE SB0, 0x0 ;  /* 0x000080000000791a */ /* 0x000fc80000000000 */
[----:B------:R-:W-:Y:S08]  /*24e0*/  BAR.SYNC.DEFER_BLOCKING 0x0 ;  /* 0x0000000000007b1d */ /* 0x000ff00000010000 */
[----:B------:R-:W-:Y:S06]  /*24f0*/  BAR.SYNC.DEFER_BLOCKING 0x0 ;  /* 0x0000000000007b1d */ /* 0x000fec0000010000 */
[----:B--2---:R-:W-:Y:S05]  /*2500*/  @P2 BRA `(.L_x_63) ;  /* 0x0000000000a02947 */ /* 0x004fea0003800000 */
[----:B------:R-:W2:Y:S01]  /*2510*/  S2UR UR5, SR_CgaCtaId ;  /* 0x00000000000579c3 */ /* 0x000ea20000008800 */
[----:B------:R-:W-:Y:S01]  /*2520*/  NOP ;  /* 0x0000000000007918 */ /* 0x000fe20000000000 */
[----:B------:R-:W-:Y:S01]  /*2530*/  UMOV UR4, 0x50 ;  /* 0x0000005000047882 */ /* 0x000fe20000000000 */
[----:B------:R-:W-:Y:S02]  /*2540*/  IMAD.U32 R0, RZ, RZ, UR29 ;  /* 0x0000001dff007e24 */ /* 0x000fe4000f8e00ff */
[----:B------:R-:W-:Y:S02]  /*2550*/  IMAD.MOV.U32 R3, RZ, RZ, 0xff ;  /* 0x000000ffff037424 */ /* 0x000fe400078e00ff */
[----:B------:R-:W-:Y:S01]  /*2560*/  IMAD.MOV.U32 R7, RZ, RZ, 0x1 ;  /* 0x00000001ff077424 */ /* 0x000fe200078e00ff */
[----:B------:R-:W-:-:S04]  /*2570*/  LOP3.LUT R0, R0, 0xffff, RZ, 0xc0, !PT ;  /* 0x0000ffff00007812 */ /* 0x000fc800078ec0ff */
[----:B------:R-:W-:-:S05]  /*2580*/  SHF.R.U32.HI R0, RZ, 0x5, R0 ;  /* 0x00000005ff007819 */ /* 0x000fca0000011600 */
[----:B------:R-:W-:Y:S01]  /*2590*/  VIADD R2, R0, 0x10 ;  /* 0x0000001000027836 */ /* 0x000fe20000000000 */
[----:B------:R-:W-:Y:S01]  /*25a0*/  SHF.L.U32 R0, R3, R0, RZ ;  /* 0x0000000003007219 */ /* 0x000fe200000006ff */
[----:B--2---:R-:W-:-:S03]  /*25b0*/  ULEA UR6, UR5, UR4, 0x18 ;  /* 0x0000000405067291 */ /* 0x004fc6000f8ec0ff */
[----:B------:R-:W-:-:S04]  /*25c0*/  SHF.L.U32 R3, R7, R2, RZ ;  /* 0x0000000207037219 */ /* 0x000fc800000006ff */
[----:B------:R-:W-:Y:S02]  /*25d0*/  LOP3.LUT R0, R3, R0, RZ, 0xfc, !PT ;  /* 0x0000000003007212 */ /* 0x000fe400078efcff */
[----:B------:R-:W2:Y:S02]  /*25e0*/  LDS R5, [UR6] ;  /* 0x00000006ff057984 */ /* 0x000ea40008000800 */
[C---:B------:R-:W-:Y:S02]  /*25f0*/  LOP3.LUT R2, R0.reuse, 0xffff, RZ, 0xc0, !PT ;  /* 0x0000ffff00027812 */ /* 0x040fe400078ec0ff */
[----:B--2---:R-:W-:-:S04]  /*2600*/  LOP3.LUT R3, R0, 0xffff, R5, 0x80, !PT ;  /* 0x0000ffff00037812 */ /* 0x004fc800078e8005 */
[----:B------:R-:W-:-:S13]  /*2610*/  ISETP.NE.AND P0, PT, R3, R2, PT ;  /* 0x000000020300720c */ /* 0x000fda0003f05270 */
[----:B------:R-:W-:Y:S05]  /*2620*/  @P0 BRA `(.L_x_64) ;  /* 0x0000000000500947 */ /* 0x000fea0003800000 */
[----:B------:R-:W-:Y:S02]  /*2630*/  SHF.R.U32.HI R5, RZ, 0x10, R5 ;  /* 0x00000010ff057819 */ /* 0x000fe40000011605 */
[----:B------:R-:W-:-:S04]  /*2640*/  SHF.R.U32.HI R2, RZ, 0x10, R0 ;  /* 0x00000010ff027819 */ /* 0x000fc80000011600 */
[----:B------:R-:W-:-:S04]  /*2650*/  LOP3.LUT R5, R5, R2, RZ, 0xc0, !PT ;  /* 0x0000000205057212 */ /* 0x000fc800078ec0ff */
[----:B------:R-:W-:-:S13]  /*2660*/  ISETP.NE.AND P0, PT, R5, R2, PT ;  /* 0x000000020500720c */ /* 0x000fda0003f05270 */
[----:B------:R-:W-:Y:S05]  /*2670*/  @P0 BRA `(.L_x_65) ;  /* 0x0000000000300947 */ /* 0x000fea0003800000 */
[----:B------:R-:W-:Y:S01]  /*2680*/  R2UR UR4, R0 ;  /* 0x00000000000472ca */ /* 0x000fe200000e0000 */
[----:B------:R-:W-:Y:S01]  /*2690*/  VOTEU.ANY UR5, UPT, PT ;  /* 0x0000000000057886 */ /* 0x000fe200038e0100 */
[----:B------:R-:W2:Y:S01]  /*26a0*/  S2R R0, SR_LANEID ;  /* 0x0000000000007919 */ /* 0x000ea20000000000 */
[----:B------:R-:W-:-:S10]  /*26b0*/  UFLO.U32 UR5, UR5 ;  /* 0x00000005000572bd */ /* 0x000fd400080e0000 */
[----:B------:R-:W-:-:S06]  /*26c0*/  ULOP3.LUT UR4, URZ, UR4, URZ, 0x33, !UPT ;  /* 0x00000004ff047292 */ /* 0x000fcc000f8e33ff */
[----:B------:R-:W-:-:S04]  /*26d0*/  IMAD.U32 R2, RZ, RZ, UR4 ;  /* 0x00000004ff027e24 */ /* 0x000fc8000f8e00ff */
[----:B------:R-:W3:Y:S02]  /*26e0*/  REDUX UR7, R2 ;  /* 0x00000000020773c4 */ /* 0x000ee40000000000 */
[----:B------:R4:W-:Y:S01]  /*26f0*/  UTCATOMSWS.AND URZ, UR4 ;  /* 0x0000000400ff79e3 */ /* 0x0009e20008000000 */
[----:B--2---:R-:W-:Y:S01]  /*2700*/  ISETP.EQ.U32.AND P0, PT, R0, UR5, PT ;  /* 0x0000000500007c0c */ /* 0x004fe2000bf02070 */
[----:B---3--:R-:W-:-:S12]  /*2710*/  IMAD.U32 R0, RZ, RZ, UR7 ;  /* 0x00000007ff007e24 */ /* 0x008fd8000f8e00ff */
[----:B------:R4:W-:Y:S01]  /*2720*/  @P0 ATOMS.AND RZ, [UR6], R0 ;  /* 0x00000000ffff098c */ /* 0x0009e2000a800006 */
[----:B------:R-:W-:Y:S05]  /*2730*/  BRA `(.L_x_63) ;  /* 0x0000000000147947 */ /* 0x000fea0003800000 */
.L_x_65:
[----:B------:R-:W-:-:S07]  /*2740*/  MOV R2, 0x2760 ;  /* 0x0000276000027802 */ /* 0x000fce0000000f00 */
[----:B-1----:R-:W-:Y:S05]  /*2750*/  CALL.REL.NOINC `($__internal_0_$__cuda_sm10x_tcgen05_guardrail_trap_col_being_dealloced_not_returned_by_alloc) ;  /* 0x0000000000447944 */ /* 0x002fea0003c00000 */
[----:B------:R-:W-:Y:S05]  /*2760*/  BRA `(.L_x_63) ;  /* 0x0000000000087947 */ /* 0x000fea0003800000 */
.L_x_64:
[----:B------:R-:W-:-:S07]  /*2770*/  MOV R2, 0x2790 ;  /* 0x0000279000027802 */ /* 0x000fce0000000f00 */
[----:B-1----:R-:W-:Y:S05]  /*2780*/  CALL.REL.NOINC `($__internal_2_$__cuda_sm10x_tcgen05_guardrail_trap_unallocated_columns_being_dealloced) ;  /* 0x0000000000507944 */ /* 0x002fea0003c00000 */
.L_x_63:
[----:B------:R-:W-:Y:S01]  /*2790*/  NOP ;  /* 0x0000000000007918 */ /* 0x000fe20000000000 */
[----:B----4-:R-:W-:Y:S05]  /*27a0*/  EXIT ;  /* 0x000000000000794d */ /* 0x010fea0003800000 */
.L_x_54:
[----:B------:R-:W2:Y:S02]  /*27b0*/  SYNCS.PHASECHK.TRANS64.TRYWAIT P0, [UR8+0x5000], RZ ;  /* 0x005000ffff0075a7 */ /* 0x000ea40008001108 */
[----:B--2---:R-:W-:Y:S05]  /*27c0*/  @!P0 BRA `(.L_x_54) ;  /* 0xfffffffc00f88947 */ /* 0x004fea000383ffff */
[----:B------:R-:W-:Y:S05]  /*27d0*/  BRA `(.L_x_66) ;  /* 0xfffffff000cc7947 */ /* 0x000fea000383ffff */
.L_x_56:
[----:B------:R-:W2:Y:S02]  /*27e0*/  SYNCS.PHASECHK.TRANS64.TRYWAIT P1, [UR8+0x5010], RZ ;  /* 0x005010ffff0075a7 */ /* 0x000ea40008021108 */
[----:B--2---:R-:W-:Y:S05]  /*27f0*/  @!P1 BRA `(.L_x_56) ;  /* 0xfffffffc00f89947 */ /* 0x004fea000383ffff */
[----:B------:R-:W-:Y:S05]  /*2800*/  BRA `(.L_x_67) ;  /* 0xfffffff400107947 */ /* 0x000fea000383ffff */
.L_x_57:
[----:B------:R-:W3:Y:S02]  /*2810*/  SYNCS.PHASECHK.TRANS64.TRYWAIT P0, [UR8+0x5000], R3 ;  /* 0x00500003ff0075a7 */ /* 0x000ee40008001108 */
[----:B---3--:R-:W-:Y:S05]  /*2820*/  @!P0 BRA `(.L_x_57) ;  /* 0xfffffffc00f88947 */ /* 0x008fea000383ffff */
[----:B------:R-:W-:Y:S05]  /*2830*/  BRA `(.L_x_68) ;  /* 0xfffffff4007c7947 */ /* 0x000fea000383ffff */
.L_x_59:
[----:B------:R-:W3:Y:S02]  /*2840*/  SYNCS.PHASECHK.TRANS64.TRYWAIT P0, [UR8+0x5010], R3 ;  /* 0x00501003ff0075a7 */ /* 0x000ee40008001108 */
[----:B---3--:R-:W-:Y:S05]  /*2850*/  @!P0 BRA `(.L_x_59) ;  /* 0xfffffffc00f88947 */ /* 0x008fea000383ffff */
[----:B------:R-:W-:Y:S05]  /*2860*/  BRA `(.L_x_69) ;  /* 0xfffffff400b47947 */ /* 0x000fea000383ffff */
        .weak           $__internal_0_$__cuda_sm10x_tcgen05_guardrail_trap_col_being_dealloced_not_returned_by_alloc
        .type           $__internal_0_$__cuda_sm10x_tcgen05_guardrail_trap_col_being_dealloced_not_returned_by_alloc,@function
        .size           $__internal_0_$__cuda_sm10x_tcgen05_guardrail_trap_col_being_dealloced_not_returned_by_alloc,($__internal_1_$__cuda_sm10x_tcgen05_guardrail_trap_phase_invalid_during_alloc - $__internal_0_$__cuda_sm10x_tcgen05_guardrail_trap_col_being_dealloced_not_returned_by_alloc)
$__internal_0_$__cuda_sm10x_tcgen05_guardrail_trap_col_being_dealloced_not_returned_by_alloc:
[----:B------:R-:W-:Y:S05]  /*2870*/  BPT.TRAP 0x1 ;  /* 0x000000040000795c */ /* 0x000fea0000300000 */
[----:B------:R-:W-:-:S04]  /*2880*/  IMAD.MOV.U32 R3, RZ, RZ, 0x0 ;  /* 0x00000000ff037424 */ /* 0x000fc800078e00ff */
[----:B------:R-:W-:Y:S05]  /*2890*/  RET.REL.NODEC R2 `(gluon_tcgen05) ;  /* 0xffffffd402d87950 */ /* 0x000fea0003c3ffff */
        .weak           $__internal_1_$__cuda_sm10x_tcgen05_guardrail_trap_phase_invalid_during_alloc
        .type           $__internal_1_$__cuda_sm10x_tcgen05_guardrail_trap_phase_invalid_during_alloc,@function
        .size           $__internal_1_$__cuda_sm10x_tcgen05_guardrail_trap_phase_invalid_during_alloc,($__internal_2_$__cuda_sm10x_tcgen05_guardrail_trap_unallocated_columns_being_dealloced - $__internal_1_$__cuda_sm10x_tcgen05_guardrail_trap_phase_invalid_during_alloc)
$__internal_1_$__cuda_sm10x_tcgen05_guardrail_trap_phase_invalid_during_alloc:
[----:B------:R-:W-:Y:S05]  /*28a0*/  BPT.TRAP 0x1 ;  /* 0x000000040000795c */ /* 0x000fea0000300000 */
[----:B------:R-:W-:-:S04]  /*28b0*/  IMAD.MOV.U32 R3, RZ, RZ, 0x0 ;  /* 0x00000000ff037424 */ /* 0x000fc800078e00ff */
[----:B------:R-:W-:Y:S05]  /*28c0*/  RET.REL.NODEC R2 `(gluon_tcgen05) ;  /* 0xffffffd402cc7950 */ /* 0x000fea0003c3ffff */
        .weak           $__internal_2_$__cuda_sm10x_tcgen05_guardrail_trap_unallocated_columns_being_dealloced
        .type           $__internal_2_$__cuda_sm10x_tcgen05_guardrail_trap_unallocated_columns_being_dealloced,@function
        .size           $__internal_2_$__cuda_sm10x_tcgen05_guardrail_trap_unallocated_columns_being_dealloced,(.L_x_73 - $__internal_2_$__cuda_sm10x_tcgen05_guardrail_trap_unallocated_columns_being_dealloced)
$__internal_2_$__cuda_sm10x_tcgen05_guardrail_trap_unallocated_columns_being_dealloced:
[----:B------:R-:W-:Y:S05]  /*28d0*/  BPT.TRAP 0x1 ;  /* 0x000000040000795c */ /* 0x000fea0000300000 */
[----:B------:R-:W-:-:S04]  /*28e0*/  IMAD.MOV.U32 R3, RZ, RZ, 0x0 ;  /* 0x00000000ff037424 */ /* 0x000fc800078e00ff */
[----:B------:R-:W-:Y:S05]  /*28f0*/  RET.REL.NODEC R2 `(gluon_tcgen05) ;  /* 0xffffffd402c07950 */ /* 0x000fea0003c3ffff */
.L_x_70:
[----:B------:R-:W-:-:S00]  /*2900*/  BRA `(.L_x_70) ;  /* 0xfffffffc00fc7947 */ /* 0x000fc0000383ffff */
[----:B------:R-:W-:-:S00]  /*2910*/  NOP ;  /* 0x0000000000007918 */ /* 0x000fc00000000000 */
        /* <DEDUP_REMOVED lines=14> */
.L_x_73:


//--------------------- .nv.shared.gluon_tcgen05  --------------------------
	.section	.nv.shared.gluon_tcgen05,"aw",@nobits
	.sectionflags	@""
	.align	16
	.zero		1024


//--------------------- .nv.shared.reserved.0     --------------------------
	.section	.nv.shared.reserved.0,"aw",@nobits
	.align	8
	.weak		__nv_reservedSMEM_offset_0_alias
	.size		__nv_reservedSMEM_offset_0_alias, 0, 64
	.other		__nv_reservedSMEM_offset_0_alias,@"STO_CUDA_RESERVED_SHARED STV_DEFAULT"
__nv_reservedSMEM_offset_0_alias:
	.zero		0
.nv.shared.reserved.0:
	.zero		64
	.weak		__nv_reservedSMEM_allocation_phase
	.type		__nv_reservedSMEM_allocation_phase,@object
	.size		__nv_reservedSMEM_allocation_phase,(.L_0 - __nv_reservedSMEM_allocation_phase)
__nv_reservedSMEM_allocation_phase:
	.zero		1
.L_0:
	.zero		7
	.weak		__nv_reservedSMEM_devtool_atexit_pc
	.type		__nv_reservedSMEM_devtool_atexit_pc,@object
	.size		__nv_reservedSMEM_devtool_atexit_pc,(__nv_reservedSMEM_allocation_mask - __nv_reservedSMEM_devtool_atexit_pc)
__nv_reservedSMEM_devtool_atexit_pc:
	.zero		8
	.weak		__nv_reservedSMEM_allocation_mask
	.type		__nv_reservedSMEM_allocation_mask,@object
	.size		__nv_reservedSMEM_allocation_mask,(.L_2 - __nv_reservedSMEM_allocation_mask)
__nv_reservedSMEM_allocation_mask:
	.zero		4
.L_2:


//--------------------- .nv.constant0.gluon_tcgen05 --------------------------
	.section	.nv.constant0.gluon_tcgen05,"a",@progbits
	.sectionflags	@""
	.align	4
.nv.constant0.gluon_tcgen05:
	.zero		976


//--------------------- SYMBOLS --------------------------

	.type		.nv.reservedSmem.offset0,@object
	.size		.nv.reservedSmem.offset0,0x4
	.type		.nv.reservedSmem.cap,@object
	.size		.nv.reservedSmem.cap,0x4
